//
// Generated by NVIDIA NVVM Compiler
//
// Compiler Build ID: CL-36424714
// Cuda compilation tools, release 13.0, V13.0.88
// Based on NVVM 20.0.0
//

.version 9.0
.target sm_100
.address_size 64

	// .globl	vi_batch_f32

.visible .entry vi_batch_f32(
	.param .u64 .ptr .align 1 vi_batch_f32_param_0,
	.param .u64 .ptr .align 1 vi_batch_f32_param_1,
	.param .u64 .ptr .align 1 vi_batch_f32_param_2,
	.param .u64 .ptr .align 1 vi_batch_f32_param_3,
	.param .u32 vi_batch_f32_param_4,
	.param .u32 vi_batch_f32_param_5,
	.param .u32 vi_batch_f32_param_6,
	.param .u64 .ptr .align 1 vi_batch_f32_param_7,
	.param .u64 .ptr .align 1 vi_batch_f32_param_8
)
{
	.reg .pred 	%p<27>;
	.reg .b32 	%r<33>;
	.reg .b32 	%f<39>;
	.reg .b64 	%rd<77>;

	ld.param.u64 	%rd14, [vi_batch_f32_param_0];
	ld.param.u64 	%rd15, [vi_batch_f32_param_1];
	ld.param.u64 	%rd16, [vi_batch_f32_param_2];
	ld.param.u64 	%rd17, [vi_batch_f32_param_3];
	ld.param.u32 	%r8, [vi_batch_f32_param_4];
	ld.param.u32 	%r9, [vi_batch_f32_param_5];
	ld.param.u32 	%r10, [vi_batch_f32_param_6];
	ld.param.u64 	%rd18, [vi_batch_f32_param_7];
	ld.param.u64 	%rd19, [vi_batch_f32_param_8];
	cvta.to.global.u64 	%rd1, %rd19;
	cvta.to.global.u64 	%rd2, %rd18;
	cvta.to.global.u64 	%rd3, %rd16;
	cvta.to.global.u64 	%rd4, %rd15;
	cvta.to.global.u64 	%rd5, %rd14;
	cvta.to.global.u64 	%rd6, %rd17;
	mov.u32 	%r11, %nctaid.y;
	setp.lt.u32 	%p1, %r11, 2;
	@%p1 bra 	$L__BB0_11;
	mov.u32 	%r24, %ctaid.x;
	mov.u32 	%r25, %ntid.x;
	mov.u32 	%r26, %tid.x;
	mad.lo.s32 	%r1, %r24, %r25, %r26;
	mov.u32 	%r2, %ctaid.y;
	setp.ge.s32 	%p14, %r1, %r8;
	setp.ge.s32 	%p15, %r2, %r9;
	or.pred  	%p16, %p14, %p15;
	@%p16 bra 	$L__BB0_24;
	cvt.u64.u32 	%rd51, %r2;
	cvt.s64.s32 	%rd52, %r8;
	cvt.s64.s32 	%rd53, %r1;
	mad.lo.s64 	%rd7, %rd52, %rd51, %rd53;
	mul.wide.u32 	%rd54, %r2, 4;
	add.s64 	%rd55, %rd6, %rd54;
	ld.global.nc.u32 	%r3, [%rd55];
	setp.gt.s32 	%p17, %r3, 0;
	setp.le.s32 	%p18, %r3, %r8;
	setp.gt.s32 	%p19, %r10, -1;
	and.pred  	%p20, %p17, %p19;
	and.pred  	%p21, %p20, %p18;
	setp.gt.s32 	%p22, %r8, %r10;
	and.pred  	%p23, %p22, %p21;
	@%p23 bra 	$L__BB0_4;
	shl.b64 	%rd73, %rd7, 2;
	add.s64 	%rd74, %rd2, %rd73;
	mov.b32 	%r32, 2147483647;
	st.global.u32 	[%rd74], %r32;
	add.s64 	%rd75, %rd1, %rd73;
	st.global.u32 	[%rd75], %r32;
	bra.uni 	$L__BB0_24;
$L__BB0_4:
	sub.s32 	%r27, %r8, %r10;
	setp.ge.s32 	%p24, %r27, %r3;
	@%p24 bra 	$L__BB0_6;
	shl.b64 	%rd70, %rd7, 2;
	add.s64 	%rd71, %rd2, %rd70;
	mov.b32 	%r31, 2147483647;
	st.global.u32 	[%rd71], %r31;
	add.s64 	%rd72, %rd1, %rd70;
	st.global.u32 	[%rd72], %r31;
	bra.uni 	$L__BB0_24;
$L__BB0_6:
	add.s32 	%r28, %r10, %r3;
	add.s32 	%r29, %r28, -1;
	setp.ge.s32 	%p25, %r1, %r29;
	@%p25 bra 	$L__BB0_8;
	shl.b64 	%rd67, %rd7, 2;
	add.s64 	%rd68, %rd2, %rd67;
	mov.b32 	%r30, 2147483647;
	st.global.u32 	[%rd68], %r30;
	add.s64 	%rd69, %rd1, %rd67;
	st.global.u32 	[%rd69], %r30;
	bra.uni 	$L__BB0_24;
$L__BB0_8:
	sub.s32 	%r4, %r1, %r3;
	setp.lt.s32 	%p26, %r4, 0;
	mov.f32 	%f33, 0f00000000;
	mov.f32 	%f34, %f33;
	mov.f32 	%f35, %f33;
	@%p26 bra 	$L__BB0_10;
	mul.wide.u32 	%rd56, %r4, 4;
	add.s64 	%rd57, %rd5, %rd56;
	ld.global.nc.f32 	%f34, [%rd57];
	add.s64 	%rd58, %rd4, %rd56;
	ld.global.nc.f32 	%f33, [%rd58];
	add.s64 	%rd59, %rd3, %rd56;
	ld.global.nc.f32 	%f35, [%rd59];
$L__BB0_10:
	mul.wide.u32 	%rd60, %r1, 4;
	add.s64 	%rd61, %rd5, %rd60;
	ld.global.nc.f32 	%f24, [%rd61];
	sub.f32 	%f25, %f24, %f34;
	rcp.rn.f32 	%f26, %f25;
	add.s64 	%rd62, %rd4, %rd60;
	ld.global.nc.f32 	%f27, [%rd62];
	sub.f32 	%f28, %f27, %f33;
	mul.f32 	%f29, %f28, %f26;
	shl.b64 	%rd63, %rd7, 2;
	add.s64 	%rd64, %rd2, %rd63;
	st.global.f32 	[%rd64], %f29;
	add.s64 	%rd65, %rd3, %rd60;
	ld.global.nc.f32 	%f30, [%rd65];
	sub.f32 	%f31, %f30, %f35;
	mul.f32 	%f32, %f26, %f31;
	add.s64 	%rd66, %rd1, %rd63;
	st.global.f32 	[%rd66], %f32;
	bra.uni 	$L__BB0_24;
$L__BB0_11:
	mov.u32 	%r12, %ctaid.x;
	mov.u32 	%r13, %ntid.x;
	mul.wide.u32 	%rd20, %r12, %r13;
	mov.u32 	%r14, %tid.x;
	cvt.u64.u32 	%rd21, %r14;
	add.s64 	%rd8, %rd20, %rd21;
	cvt.s64.s32 	%rd9, %r8;
	mul.wide.s32 	%rd22, %r9, %r8;
	setp.ge.u64 	%p2, %rd8, %rd22;
	@%p2 bra 	$L__BB0_24;
	or.b64  	%rd23, %rd8, %rd9;
	and.b64  	%rd24, %rd23, -4294967296;
	setp.ne.s64 	%p3, %rd24, 0;
	@%p3 bra 	$L__BB0_14;
	cvt.u32.u64 	%r15, %rd9;
	cvt.u32.u64 	%r16, %rd8;
	div.u32 	%r17, %r16, %r15;
	cvt.u64.u32 	%rd76, %r17;
	bra.uni 	$L__BB0_15;
$L__BB0_14:
	div.u64 	%rd76, %rd8, %rd9;
$L__BB0_15:
	cvt.u64.u32 	%rd25, %r8;
	mul.lo.s64 	%rd26, %rd76, %rd25;
	sub.s64 	%rd13, %rd8, %rd26;
	cvt.u32.u64 	%r5, %rd13;
	shl.b64 	%rd27, %rd76, 32;
	shr.s64 	%rd28, %rd27, 30;
	add.s64 	%rd29, %rd6, %rd28;
	ld.global.nc.u32 	%r6, [%rd29];
	setp.gt.s32 	%p4, %r6, 0;
	setp.le.s32 	%p5, %r6, %r8;
	setp.gt.s32 	%p6, %r10, -1;
	and.pred  	%p7, %p4, %p6;
	and.pred  	%p8, %p7, %p5;
	setp.gt.s32 	%p9, %r8, %r10;
	and.pred  	%p10, %p9, %p8;
	@%p10 bra 	$L__BB0_17;
	shl.b64 	%rd48, %rd8, 2;
	add.s64 	%rd49, %rd2, %rd48;
	mov.b32 	%r23, 2147483647;
	st.global.u32 	[%rd49], %r23;
	add.s64 	%rd50, %rd1, %rd48;
	st.global.u32 	[%rd50], %r23;
	bra.uni 	$L__BB0_24;
$L__BB0_17:
	sub.s32 	%r18, %r8, %r10;
	setp.ge.s32 	%p11, %r18, %r6;
	@%p11 bra 	$L__BB0_19;
	shl.b64 	%rd45, %rd8, 2;
	add.s64 	%rd46, %rd2, %rd45;
	mov.b32 	%r22, 2147483647;
	st.global.u32 	[%rd46], %r22;
	add.s64 	%rd47, %rd1, %rd45;
	st.global.u32 	[%rd47], %r22;
	bra.uni 	$L__BB0_24;
$L__BB0_19:
	add.s32 	%r19, %r10, %r6;
	add.s32 	%r20, %r19, -1;
	setp.le.s32 	%p12, %r20, %r5;
	@%p12 bra 	$L__BB0_21;
	shl.b64 	%rd42, %rd8, 2;
	add.s64 	%rd43, %rd2, %rd42;
	mov.b32 	%r21, 2147483647;
	st.global.u32 	[%rd43], %r21;
	add.s64 	%rd44, %rd1, %rd42;
	st.global.u32 	[%rd44], %r21;
	bra.uni 	$L__BB0_24;
$L__BB0_21:
	sub.s32 	%r7, %r5, %r6;
	setp.lt.s32 	%p13, %r7, 0;
	mov.f32 	%f36, 0f00000000;
	mov.f32 	%f37, %f36;
	mov.f32 	%f38, %f36;
	@%p13 bra 	$L__BB0_23;
	mul.wide.u32 	%rd30, %r7, 4;
	add.s64 	%rd31, %rd5, %rd30;
	ld.global.nc.f32 	%f37, [%rd31];
	add.s64 	%rd32, %rd4, %rd30;
	ld.global.nc.f32 	%f36, [%rd32];
	add.s64 	%rd33, %rd3, %rd30;
	ld.global.nc.f32 	%f38, [%rd33];
$L__BB0_23:
	shl.b64 	%rd34, %rd13, 32;
	shr.s64 	%rd35, %rd34, 30;
	add.s64 	%rd36, %rd5, %rd35;
	ld.global.nc.f32 	%f14, [%rd36];
	sub.f32 	%f15, %f14, %f37;
	rcp.rn.f32 	%f16, %f15;
	add.s64 	%rd37, %rd4, %rd35;
	ld.global.nc.f32 	%f17, [%rd37];
	sub.f32 	%f18, %f17, %f36;
	mul.f32 	%f19, %f18, %f16;
	shl.b64 	%rd38, %rd8, 2;
	add.s64 	%rd39, %rd2, %rd38;
	st.global.f32 	[%rd39], %f19;
	add.s64 	%rd40, %rd3, %rd35;
	ld.global.nc.f32 	%f20, [%rd40];
	sub.f32 	%f21, %f20, %f38;
	mul.f32 	%f22, %f16, %f21;
	add.s64 	%rd41, %rd1, %rd38;
	st.global.f32 	[%rd41], %f22;
$L__BB0_24:
	ret;

}
	// .globl	vi_many_series_one_param_f32
.visible .entry vi_many_series_one_param_f32(
	.param .u64 .ptr .align 1 vi_many_series_one_param_f32_param_0,
	.param .u64 .ptr .align 1 vi_many_series_one_param_f32_param_1,
	.param .u64 .ptr .align 1 vi_many_series_one_param_f32_param_2,
	.param .u64 .ptr .align 1 vi_many_series_one_param_f32_param_3,
	.param .u32 vi_many_series_one_param_f32_param_4,
	.param .u32 vi_many_series_one_param_f32_param_5,
	.param .u32 vi_many_series_one_param_f32_param_6,
	.param .u64 .ptr .align 1 vi_many_series_one_param_f32_param_7,
	.param .u64 .ptr .align 1 vi_many_series_one_param_f32_param_8
)
{
	.reg .pred 	%p<15>;
	.reg .b32 	%r<21>;
	.reg .b32 	%f<19>;
	.reg .b64 	%rd<63>;

	ld.param.u64 	%rd17, [vi_many_series_one_param_f32_param_0];
	ld.param.u64 	%rd18, [vi_many_series_one_param_f32_param_1];
	ld.param.u64 	%rd19, [vi_many_series_one_param_f32_param_2];
	ld.param.u32 	%r6, [vi_many_series_one_param_f32_param_4];
	ld.param.u32 	%r4, [vi_many_series_one_param_f32_param_5];
	ld.param.u32 	%r5, [vi_many_series_one_param_f32_param_6];
	ld.param.u64 	%rd20, [vi_many_series_one_param_f32_param_7];
	ld.param.u64 	%rd21, [vi_many_series_one_param_f32_param_8];
	cvta.to.global.u64 	%rd1, %rd21;
	cvta.to.global.u64 	%rd2, %rd19;
	cvta.to.global.u64 	%rd3, %rd20;
	cvta.to.global.u64 	%rd4, %rd18;
	cvta.to.global.u64 	%rd5, %rd17;
	mov.u32 	%r7, %ctaid.x;
	mov.u32 	%r8, %ntid.x;
	mul.wide.u32 	%rd22, %r7, %r8;
	mov.u32 	%r9, %tid.x;
	cvt.u64.u32 	%rd23, %r9;
	add.s64 	%rd6, %rd22, %rd23;
	cvt.s64.s32 	%rd7, %r6;
	mul.wide.s32 	%rd24, %r4, %r6;
	setp.ge.u64 	%p1, %rd6, %rd24;
	@%p1 bra 	$L__BB1_13;
	or.b64  	%rd25, %rd6, %rd7;
	and.b64  	%rd26, %rd25, -4294967296;
	setp.ne.s64 	%p2, %rd26, 0;
	@%p2 bra 	$L__BB1_3;
	cvt.u32.u64 	%r10, %rd7;
	cvt.u32.u64 	%r11, %rd6;
	div.u32 	%r12, %r11, %r10;
	mul.lo.s32 	%r13, %r12, %r10;
	sub.s32 	%r14, %r11, %r13;
	cvt.u64.u32 	%rd61, %r12;
	cvt.u64.u32 	%rd62, %r14;
	bra.uni 	$L__BB1_4;
$L__BB1_3:
	div.u64 	%rd61, %rd6, %rd7;
	mul.lo.s64 	%rd27, %rd61, %rd7;
	sub.s64 	%rd62, %rd6, %rd27;
$L__BB1_4:
	ld.param.u64 	%rd60, [vi_many_series_one_param_f32_param_3];
	cvt.u32.u64 	%r1, %rd61;
	cvt.s64.s32 	%rd28, %rd61;
	shl.b64 	%rd29, %rd62, 32;
	cvt.s64.s32 	%rd14, %rd62;
	mad.lo.s64 	%rd15, %rd28, %rd7, %rd14;
	shr.s64 	%rd30, %rd29, 30;
	cvta.to.global.u64 	%rd31, %rd60;
	add.s64 	%rd32, %rd31, %rd30;
	ld.global.nc.u32 	%r2, [%rd32];
	setp.lt.s32 	%p3, %r5, 1;
	setp.gt.s32 	%p4, %r5, %r4;
	or.pred  	%p5, %p3, %p4;
	setp.lt.s32 	%p6, %r2, 0;
	setp.le.s32 	%p7, %r4, %r2;
	or.pred  	%p8, %p6, %p7;
	or.pred  	%p10, %p5, %p8;
	not.pred 	%p11, %p10;
	@%p11 bra 	$L__BB1_6;
	shl.b64 	%rd57, %rd15, 2;
	add.s64 	%rd58, %rd3, %rd57;
	mov.b32 	%r20, 2147483647;
	st.global.u32 	[%rd58], %r20;
	add.s64 	%rd59, %rd1, %rd57;
	st.global.u32 	[%rd59], %r20;
	bra.uni 	$L__BB1_13;
$L__BB1_6:
	sub.s32 	%r15, %r4, %r2;
	setp.ge.s32 	%p12, %r15, %r5;
	@%p12 bra 	$L__BB1_8;
	shl.b64 	%rd54, %rd15, 2;
	add.s64 	%rd55, %rd3, %rd54;
	mov.b32 	%r19, 2147483647;
	st.global.u32 	[%rd55], %r19;
	add.s64 	%rd56, %rd1, %rd54;
	st.global.u32 	[%rd56], %r19;
	bra.uni 	$L__BB1_13;
$L__BB1_8:
	add.s32 	%r16, %r5, %r2;
	add.s32 	%r17, %r16, -1;
	setp.le.s32 	%p13, %r17, %r1;
	@%p13 bra 	$L__BB1_10;
	shl.b64 	%rd51, %rd15, 2;
	add.s64 	%rd52, %rd3, %rd51;
	mov.b32 	%r18, 2147483647;
	st.global.u32 	[%rd52], %r18;
	add.s64 	%rd53, %rd1, %rd51;
	st.global.u32 	[%rd53], %r18;
	bra.uni 	$L__BB1_13;
$L__BB1_10:
	sub.s32 	%r3, %r1, %r5;
	setp.lt.s32 	%p14, %r3, 0;
	@%p14 bra 	$L__BB1_12;
	cvt.u64.u32 	%rd39, %r3;
	mad.lo.s64 	%rd40, %rd39, %rd7, %rd14;
	shl.b64 	%rd41, %rd15, 2;
	add.s64 	%rd42, %rd5, %rd41;
	ld.global.nc.f32 	%f7, [%rd42];
	shl.b64 	%rd43, %rd40, 2;
	add.s64 	%rd44, %rd5, %rd43;
	ld.global.nc.f32 	%f8, [%rd44];
	sub.f32 	%f9, %f7, %f8;
	rcp.rn.f32 	%f10, %f9;
	add.s64 	%rd45, %rd4, %rd41;
	ld.global.nc.f32 	%f11, [%rd45];
	add.s64 	%rd46, %rd4, %rd43;
	ld.global.nc.f32 	%f12, [%rd46];
	sub.f32 	%f13, %f11, %f12;
	mul.f32 	%f14, %f10, %f13;
	add.s64 	%rd47, %rd3, %rd41;
	st.global.f32 	[%rd47], %f14;
	add.s64 	%rd48, %rd2, %rd41;
	ld.global.nc.f32 	%f15, [%rd48];
	add.s64 	%rd49, %rd2, %rd43;
	ld.global.nc.f32 	%f16, [%rd49];
	sub.f32 	%f17, %f15, %f16;
	mul.f32 	%f18, %f10, %f17;
	add.s64 	%rd50, %rd1, %rd41;
	st.global.f32 	[%rd50], %f18;
	bra.uni 	$L__BB1_13;
$L__BB1_12:
	shl.b64 	%rd33, %rd15, 2;
	add.s64 	%rd34, %rd5, %rd33;
	ld.global.nc.f32 	%f1, [%rd34];
	rcp.rn.f32 	%f2, %f1;
	add.s64 	%rd35, %rd4, %rd33;
	ld.global.nc.f32 	%f3, [%rd35];
	mul.f32 	%f4, %f3, %f2;
	add.s64 	%rd36, %rd3, %rd33;
	st.global.f32 	[%rd36], %f4;
	add.s64 	%rd37, %rd2, %rd33;
	ld.global.nc.f32 	%f5, [%rd37];
	mul.f32 	%f6, %f2, %f5;
	add.s64 	%rd38, %rd1, %rd33;
	st.global.f32 	[%rd38], %f6;
$L__BB1_13:
	ret;

}


// ===== COMPILED SASS (sm_100) =====

	.target	sm_100

	.elftype	@"ET_EXEC"


//--------------------- .note.nv.tkinfo           --------------------------
	.section	.note.nv.tkinfo,"",@"SHT_NOTE"
	.sectionflags	@"SHF_NOTE_NV_TKINFO"
	.tkinfo
        /*0018*/ 	.word	0x00000002
        /*0030*/ 	.string	""
        /*0030*/ 	.string	"ptxas"
        /*0030*/ 	.string	"Cuda compilation tools, release 13.0, V13.0.88"
        /*0030*/ 	.string	"Build cuda_13.0.r13.0/compiler.36424714_0"
        /*0030*/ 	.string	"-arch sm_100 -m 64 "



//--------------------- .note.nv.cuinfo           --------------------------
	.section	.note.nv.cuinfo,"",@"SHT_NOTE"
	.sectionflags	@"SHF_NOTE_NV_CUINFO"
        /*0018*/ 	.short	0x0002
        /*001a*/ 	.short	0x0064
        /*001c*/ 	.short	0x0082
	.zero		2


//--------------------- .nv.info                  --------------------------
	.section	.nv.info,"",@"SHT_CUDA_INFO"
	.align	4


	//----- nvinfo : EIATTR_REGCOUNT
	.align		4
        /*0000*/ 	.byte	0x04, 0x2f
        /*0002*/ 	.short	(.L_1 - .L_0)
	.align		4
.L_0:
        /*0004*/ 	.word	index@(vi_batch_f32)
        /*0008*/ 	.word	0x00000016


	//----- nvinfo : EIATTR_FRAME_SIZE
	.align		4
.L_1:
        /*000c*/ 	.byte	0x04, 0x11
        /*000e*/ 	.short	(.L_3 - .L_2)
	.align		4
.L_2:
        /*0010*/ 	.word	index@($__internal_3_$__cuda_sm20_rcp_rn_f32_slowpath)
        /*0014*/ 	.word	0x00000000


	//----- nvinfo : EIATTR_FRAME_SIZE
	.align		4
.L_3:
        /*0018*/ 	.byte	0x04, 0x11
        /*001a*/ 	.short	(.L_5 - .L_4)
	.align		4
.L_4:
        /*001c*/ 	.word	index@($__internal_2_$__cuda_sm20_div_u64)
        /*0020*/ 	.word	0x00000000


	//----- nvinfo : EIATTR_FRAME_SIZE
	.align		4
.L_5:
        /*0024*/ 	.byte	0x04, 0x11
        /*0026*/ 	.short	(.L_7 - .L_6)
	.align		4
.L_6:
        /*0028*/ 	.word	index@(vi_batch_f32)
        /*002c*/ 	.word	0x00000000


	//----- nvinfo : EIATTR_REGCOUNT
	.align		4
.L_7:
        /*0030*/ 	.byte	0x04, 0x2f
        /*0032*/ 	.short	(.L_9 - .L_8)
	.align		4
.L_8:
        /*0034*/ 	.word	index@(vi_many_series_one_param_f32)
        /*0038*/ 	.word	0x00000014


	//----- nvinfo : EIATTR_FRAME_SIZE
	.align		4
.L_9:
        /*003c*/ 	.byte	0x04, 0x11
        /*003e*/ 	.short	(.L_11 - .L_10)
	.align		4
.L_10:
        /*0040*/ 	.word	index@($__internal_1_$__cuda_sm20_rcp_rn_f32_slowpath)
        /*0044*/ 	.word	0x00000000


	//----- nvinfo : EIATTR_FRAME_SIZE
	.align		4
.L_11:
        /*0048*/ 	.byte	0x04, 0x11
        /*004a*/ 	.short	(.L_13 - .L_12)
	.align		4
.L_12:
        /*004c*/ 	.word	index@($__internal_0_$__cuda_sm20_div_u64)
        /*0050*/ 	.word	0x00000000


	//----- nvinfo : EIATTR_FRAME_SIZE
	.align		4
.L_13:
        /*0054*/ 	.byte	0x04, 0x11
        /*0056*/ 	.short	(.L_15 - .L_14)
	.align		4
.L_14:
        /*0058*/ 	.word	index@(vi_many_series_one_param_f32)
        /*005c*/ 	.word	0x00000000


	//----- nvinfo : EIATTR_MIN_STACK_SIZE
	.align		4
.L_15:
        /*0060*/ 	.byte	0x04, 0x12
        /*0062*/ 	.short	(.L_17 - .L_16)
	.align		4
.L_16:
        /*0064*/ 	.word	index@(vi_many_series_one_param_f32)
        /*0068*/ 	.word	0x00000000


	//----- nvinfo : EIATTR_MIN_STACK_SIZE
	.align		4
.L_17:
        /*006c*/ 	.byte	0x04, 0x12
        /*006e*/ 	.short	(.L_19 - .L_18)
	.align		4
.L_18:
        /*0070*/ 	.word	index@(vi_batch_f32)
        /*0074*/ 	.word	0x00000000
.L_19:


//--------------------- .nv.compat                --------------------------
	.section	.nv.compat,"",@"SHT_CUDA_COMPAT_INFO"
	.align	4
        /*0000*/ 	.byte	0x02, 0x09, 0x00, 0x00, 0x02, 0x02, 0x01, 0x00, 0x02, 0x05, 0x05, 0x00, 0x03, 0x07, 0x01, 0x01
        /*0010*/ 	.byte	0x02, 0x03, 0x00, 0x00, 0x02, 0x06, 0x01, 0x00, 0x04, 0x0b, 0x08, 0x00, 0x09, 0x00, 0x00, 0x00
        /*0020*/ 	.byte	0x00, 0x00, 0x00, 0x00


//--------------------- .nv.info.vi_many_series_one_param_f32 --------------------------
	.section	.nv.info.vi_many_series_one_param_f32,"",@"SHT_CUDA_INFO"
	.sectionflags	@""
	.align	4


	//----- nvinfo : EIATTR_CUDA_API_VERSION
	.align		4
        /*0000*/ 	.byte	0x04, 0x37
        /*0002*/ 	.short	(.L_21 - .L_20)
.L_20:
        /*0004*/ 	.word	0x00000082


	//----- nvinfo : EIATTR_KPARAM_INFO
	.align		4
.L_21:
        /*0008*/ 	.byte	0x04, 0x17
        /*000a*/ 	.short	(.L_23 - .L_22)
.L_22:
        /*000c*/ 	.word	0x00000000
        /*0010*/ 	.short	0x0008
        /*0012*/ 	.short	0x0038
        /*0014*/ 	.byte	0x00, 0xf5, 0x21, 0x00


	//----- nvinfo : EIATTR_KPARAM_INFO
	.align		4
.L_23:
        /*0018*/ 	.byte	0x04, 0x17
        /*001a*/ 	.short	(.L_25 - .L_24)
.L_24:
        /*001c*/ 	.word	0x00000000
        /*0020*/ 	.short	0x0007
        /*0022*/ 	.short	0x0030
        /*0024*/ 	.byte	0x00, 0xf5, 0x21, 0x00


	//----- nvinfo : EIATTR_KPARAM_INFO
	.align		4
.L_25:
        /*0028*/ 	.byte	0x04, 0x17
        /*002a*/ 	.short	(.L_27 - .L_26)
.L_26:
        /*002c*/ 	.word	0x00000000
        /*0030*/ 	.short	0x0006
        /*0032*/ 	.short	0x0028
        /*0034*/ 	.byte	0x00, 0xf0, 0x11, 0x00


	//----- nvinfo : EIATTR_KPARAM_INFO
	.align		4
.L_27:
        /*0038*/ 	.byte	0x04, 0x17
        /*003a*/ 	.short	(.L_29 - .L_28)
.L_28:
        /*003c*/ 	.word	0x00000000
        /*0040*/ 	.short	0x0005
        /*0042*/ 	.short	0x0024
        /*0044*/ 	.byte	0x00, 0xf0, 0x11, 0x00


	//----- nvinfo : EIATTR_KPARAM_INFO
	.align		4
.L_29:
        /*0048*/ 	.byte	0x04, 0x17
        /*004a*/ 	.short	(.L_31 - .L_30)
.L_30:
        /*004c*/ 	.word	0x00000000
        /*0050*/ 	.short	0x0004
        /*0052*/ 	.short	0x0020
        /*0054*/ 	.byte	0x00, 0xf0, 0x11, 0x00


	//----- nvinfo : EIATTR_KPARAM_INFO
	.align		4
.L_31:
        /*0058*/ 	.byte	0x04, 0x17
        /*005a*/ 	.short	(.L_33 - .L_32)
.L_32:
        /*005c*/ 	.word	0x00000000
        /*0060*/ 	.short	0x0003
        /*0062*/ 	.short	0x0018
        /*0064*/ 	.byte	0x00, 0xf5, 0x21, 0x00


	//----- nvinfo : EIATTR_KPARAM_INFO
	.align		4
.L_33:
        /*0068*/ 	.byte	0x04, 0x17
        /*006a*/ 	.short	(.L_35 - .L_34)
.L_34:
        /*006c*/ 	.word	0x00000000
        /*0070*/ 	.short	0x0002
        /*0072*/ 	.short	0x0010
        /*0074*/ 	.byte	0x00, 0xf5, 0x21, 0x00


	//----- nvinfo : EIATTR_KPARAM_INFO
	.align		4
.L_35:
        /*0078*/ 	.byte	0x04, 0x17
        /*007a*/ 	.short	(.L_37 - .L_36)
.L_36:
        /*007c*/ 	.word	0x00000000
        /*0080*/ 	.short	0x0001
        /*0082*/ 	.short	0x0008
        /*0084*/ 	.byte	0x00, 0xf5, 0x21, 0x00


	//----- nvinfo : EIATTR_KPARAM_INFO
	.align		4
.L_37:
        /*0088*/ 	.byte	0x04, 0x17
        /*008a*/ 	.short	(.L_39 - .L_38)
.L_38:
        /*008c*/ 	.word	0x00000000
        /*0090*/ 	.short	0x0000
        /*0092*/ 	.short	0x0000
        /*0094*/ 	.byte	0x00, 0xf5, 0x21, 0x00


	//----- nvinfo : EIATTR_SPARSE_MMA_MASK
	.align		4
.L_39:
        /*0098*/ 	.byte	0x03, 0x50
        /*009a*/ 	.short	0x0000


	//----- nvinfo : EIATTR_MAXREG_COUNT
	.align		4
        /*009c*/ 	.byte	0x03, 0x1b
        /*009e*/ 	.short	0x00ff


	//----- nvinfo : EIATTR_MERCURY_ISA_VERSION
	.align		4
        /*00a0*/ 	.byte	0x03, 0x5f
        /*00a2*/ 	.short	0x0101


	//----- nvinfo : EIATTR_VRC_CTA_INIT_COUNT
	.align		4
        /*00a4*/ 	.byte	0x02, 0x4a
	.zero		1
	.zero		1


	//----- nvinfo : EIATTR_EXIT_INSTR_OFFSETS
	.align		4
        /*00a8*/ 	.byte	0x04, 0x1c
        /*00aa*/ 	.short	(.L_41 - .L_40)


	//   ....[0]....
.L_40:
        /*00ac*/ 	.word	0x000000b0


	//   ....[1]....
        /*00b0*/ 	.word	0x000004d0


	//   ....[2]....
        /*00b4*/ 	.word	0x000005b0


	//   ....[3]....
        /*00b8*/ 	.word	0x00000690


	//   ....[4]....
        /*00bc*/ 	.word	0x00000a20


	//   ....[5]....
        /*00c0*/ 	.word	0x00000c80


	//----- nvinfo : EIATTR_CRS_STACK_SIZE
	.align		4
.L_41:
        /*00c4*/ 	.byte	0x04, 0x1e
        /*00c6*/ 	.short	(.L_43 - .L_42)
.L_42:
        /*00c8*/ 	.word	0x00000000


	//----- nvinfo : EIATTR_CBANK_PARAM_SIZE
	.align		4
.L_43:
        /*00cc*/ 	.byte	0x03, 0x19
        /*00ce*/ 	.short	0x0040


	//----- nvinfo : EIATTR_PARAM_CBANK
	.align		4
        /*00d0*/ 	.byte	0x04, 0x0a
        /*00d2*/ 	.short	(.L_45 - .L_44)
	.align		4
.L_44:
        /*00d4*/ 	.word	index@(.nv.constant0.vi_many_series_one_param_f32)
        /*00d8*/ 	.short	0x0380
        /*00da*/ 	.short	0x0040


	//----- nvinfo : EIATTR_SW_WAR
	.align		4
.L_45:
        /*00dc*/ 	.byte	0x04, 0x36
        /*00de*/ 	.short	(.L_47 - .L_46)
.L_46:
        /*00e0*/ 	.word	0x00000008
.L_47:


//--------------------- .nv.info.vi_batch_f32     --------------------------
	.section	.nv.info.vi_batch_f32,"",@"SHT_CUDA_INFO"
	.sectionflags	@""
	.align	4


	//----- nvinfo : EIATTR_CUDA_API_VERSION
	.align		4
        /*0000*/ 	.byte	0x04, 0x37
        /*0002*/ 	.short	(.L_49 - .L_48)
.L_48:
        /*0004*/ 	.word	0x00000082


	//----- nvinfo : EIATTR_KPARAM_INFO
	.align		4
.L_49:
        /*0008*/ 	.byte	0x04, 0x17
        /*000a*/ 	.short	(.L_51 - .L_50)
.L_50:
        /*000c*/ 	.word	0x00000000
        /*0010*/ 	.short	0x0008
        /*0012*/ 	.short	0x0038
        /*0014*/ 	.byte	0x00, 0xf5, 0x21, 0x00


	//----- nvinfo : EIATTR_KPARAM_INFO
	.align		4
.L_51:
        /*0018*/ 	.byte	0x04, 0x17
        /*001a*/ 	.short	(.L_53 - .L_52)
.L_52:
        /*001c*/ 	.word	0x00000000
        /*0020*/ 	.short	0x0007
        /*0022*/ 	.short	0x0030
        /*0024*/ 	.byte	0x00, 0xf5, 0x21, 0x00


	//----- nvinfo : EIATTR_KPARAM_INFO
	.align		4
.L_53:
        /*0028*/ 	.byte	0x04, 0x17
        /*002a*/ 	.short	(.L_55 - .L_54)
.L_54:
        /*002c*/ 	.word	0x00000000
        /*0030*/ 	.short	0x0006
        /*0032*/ 	.short	0x0028
        /*0034*/ 	.byte	0x00, 0xf0, 0x11, 0x00


	//----- nvinfo : EIATTR_KPARAM_INFO
	.align		4
.L_55:
        /*0038*/ 	.byte	0x04, 0x17
        /*003a*/ 	.short	(.L_57 - .L_56)
.L_56:
        /*003c*/ 	.word	0x00000000
        /*0040*/ 	.short	0x0005
        /*0042*/ 	.short	0x0024
        /*0044*/ 	.byte	0x00, 0xf0, 0x11, 0x00


	//----- nvinfo : EIATTR_KPARAM_INFO
	.align		4
.L_57:
        /*0048*/ 	.byte	0x04, 0x17
        /*004a*/ 	.short	(.L_59 - .L_58)
.L_58:
        /*004c*/ 	.word	0x00000000
        /*0050*/ 	.short	0x0004
        /*0052*/ 	.short	0x0020
        /*0054*/ 	.byte	0x00, 0xf0, 0x11, 0x00


	//----- nvinfo : EIATTR_KPARAM_INFO
	.align		4
.L_59:
        /*0058*/ 	.byte	0x04, 0x17
        /*005a*/ 	.short	(.L_61 - .L_60)
.L_60:
        /*005c*/ 	.word	0x00000000
        /*0060*/ 	.short	0x0003
        /*0062*/ 	.short	0x0018
        /*0064*/ 	.byte	0x00, 0xf5, 0x21, 0x00


	//----- nvinfo : EIATTR_KPARAM_INFO
	.align		4
.L_61:
        /*0068*/ 	.byte	0x04, 0x17
        /*006a*/ 	.short	(.L_63 - .L_62)
.L_62:
        /*006c*/ 	.word	0x00000000
        /*0070*/ 	.short	0x0002
        /*0072*/ 	.short	0x0010
        /*0074*/ 	.byte	0x00, 0xf5, 0x21, 0x00


	//----- nvinfo : EIATTR_KPARAM_INFO
	.align		4
.L_63:
        /*0078*/ 	.byte	0x04, 0x17
        /*007a*/ 	.short	(.L_65 - .L_64)
.L_64:
        /*007c*/ 	.word	0x00000000
        /*0080*/ 	.short	0x0001
        /*0082*/ 	.short	0x0008
        /*0084*/ 	.byte	0x00, 0xf5, 0x21, 0x00


	//----- nvinfo : EIATTR_KPARAM_INFO
	.align		4
.L_65:
        /*0088*/ 	.byte	0x04, 0x17
        /*008a*/ 	.short	(.L_67 - .L_66)
.L_66:
        /*008c*/ 	.word	0x00000000
        /*0090*/ 	.short	0x0000
        /*0092*/ 	.short	0x0000
        /*0094*/ 	.byte	0x00, 0xf5, 0x21, 0x00


	//----- nvinfo : EIATTR_SPARSE_MMA_MASK
	.align		4
.L_67:
        /*0098*/ 	.byte	0x03, 0x50
        /*009a*/ 	.short	0x0000


	//----- nvinfo : EIATTR_MAXREG_COUNT
	.align		4
        /*009c*/ 	.byte	0x03, 0x1b
        /*009e*/ 	.short	0x00ff


	//----- nvinfo : EIATTR_MERCURY_ISA_VERSION
	.align		4
        /*00a0*/ 	.byte	0x03, 0x5f
        /*00a2*/ 	.short	0x0101


	//----- nvinfo : EIATTR_VRC_CTA_INIT_COUNT
	.align		4
        /*00a4*/ 	.byte	0x02, 0x4a
	.zero		1
	.zero		1


	//----- nvinfo : EIATTR_EXIT_INSTR_OFFSETS
	.align		4
        /*00a8*/ 	.byte	0x04, 0x1c
        /*00aa*/ 	.short	(.L_69 - .L_68)


	//   ....[0]....
.L_68:
        /*00ac*/ 	.word	0x000000d0


	//   ....[1]....
        /*00b0*/ 	.word	0x00000260


	//   ....[2]....
        /*00b4*/ 	.word	0x00000340


	//   ....[3]....
        /*00b8*/ 	.word	0x00000420


	//   ....[4]....
        /*00bc*/ 	.word	0x00000750


	//   ....[5]....
        /*00c0*/ 	.word	0x000007f0


	//   ....[6]....
        /*00c4*/ 	.word	0x00000b50


	//   ....[7]....
        /*00c8*/ 	.word	0x00000c30


	//   ....[8]....
        /*00cc*/ 	.word	0x00000d10


	//   ....[9]....
        /*00d0*/ 	.word	0x000010a0


	//----- nvinfo : EIATTR_CRS_STACK_SIZE
	.align		4
.L_69:
        /*00d4*/ 	.byte	0x04, 0x1e
        /*00d6*/ 	.short	(.L_71 - .L_70)
.L_70:
        /*00d8*/ 	.word	0x00000000


	//----- nvinfo : EIATTR_CBANK_PARAM_SIZE
	.align		4
.L_71:
        /*00dc*/ 	.byte	0x03, 0x19
        /*00de*/ 	.short	0x0040


	//----- nvinfo : EIATTR_PARAM_CBANK
	.align		4
        /*00e0*/ 	.byte	0x04, 0x0a
        /*00e2*/ 	.short	(.L_73 - .L_72)
	.align		4
.L_72:
        /*00e4*/ 	.word	index@(.nv.constant0.vi_batch_f32)
        /*00e8*/ 	.short	0x0380
        /*00ea*/ 	.short	0x0040


	//----- nvinfo : EIATTR_SW_WAR
	.align		4
.L_73:
        /*00ec*/ 	.byte	0x04, 0x36
        /*00ee*/ 	.short	(.L_75 - .L_74)
.L_74:
        /*00f0*/ 	.word	0x00000008
.L_75:


//--------------------- .nv.callgraph             --------------------------
	.section	.nv.callgraph,"",@"SHT_CUDA_CALLGRAPH"
	.align	4
	.sectionentsize	8
	.align		4
        /*0000*/ 	.word	0x00000000
	.align		4
        /*0004*/ 	.word	0xffffffff
	.align		4
        /*0008*/ 	.word	0x00000000
	.align		4
        /*000c*/ 	.word	0xfffffffe
	.align		4
        /*0010*/ 	.word	0x00000000
	.align		4
        /*0014*/ 	.word	0xfffffffd
	.align		4
        /*0018*/ 	.word	0x00000000
	.align		4
        /*001c*/ 	.word	0xfffffffc


//--------------------- .text.vi_many_series_one_param_f32 --------------------------
	.section	.text.vi_many_series_one_param_f32,"ax",@progbits
	.align	128
        .global         vi_many_series_one_param_f32
        .type           vi_many_series_one_param_f32,@function
        .size           vi_many_series_one_param_f32,(.L_x_40 - vi_many_series_one_param_f32)
        .other          vi_many_series_one_param_f32,@"STO_CUDA_ENTRY STV_DEFAULT"
vi_many_series_one_param_f32:
.text.vi_many_series_one_param_f32:
[----:B------:R-:W-:Y:S01]  /*0000*/  LDC R1, c[0x0][0x37c] ;  /* 0x0000df00ff017b82 */ /* 0x000fe20000000800 */
[----:B------:R-:W0:Y:S07]  /*0010*/  S2R R2, SR_TID.X ;  /* 0x0000000000027919 */ /* 0x000e2e0000002100 */
[----:B------:R-:W0:Y:S01]  /*0020*/  S2UR UR4, SR_CTAID.X ;  /* 0x00000000000479c3 */ /* 0x000e220000002500 */
[----:B------:R-:W1:Y:S01]  /*0030*/  LDCU.64 UR6, c[0x0][0x3a0] ;  /* 0x00007400ff0677ac */ /* 0x000e620008000a00 */
[----:B------:R-:W-:-:S06]  /*0040*/  IMAD.MOV.U32 R3, RZ, RZ, RZ ;  /* 0x000000ffff037224 */ /* 0x000fcc00078e00ff */
[----:B------:R-:W0:Y:S01]  /*0050*/  LDC R5, c[0x0][0x360] ;  /* 0x0000d800ff057b82 */ /* 0x000e220000000800 */
[----:B-1----:R-:W-:Y:S02]  /*0060*/  IMAD.U32 R7, RZ, RZ, UR6 ;  /* 0x00000006ff077e24 */ /* 0x002fe4000f8e00ff */
[----:B0-----:R-:W-:-:S04]  /*0070*/  IMAD.WIDE.U32 R2, R5, UR4, R2 ;  /* 0x0000000405027c25 */ /* 0x001fc8000f8e0002 */
[----:B------:R-:W-:-:S03]  /*0080*/  IMAD.WIDE R4, R7, UR7, RZ ;  /* 0x0000000707047c25 */ /* 0x000fc6000f8e02ff */
[----:B------:R-:W-:-:S04]  /*0090*/  ISETP.GE.U32.AND P0, PT, R2, R4, PT ;  /* 0x000000040200720c */ /* 0x000fc80003f06070 */
[----:B------:R-:W-:-:S13]  /*00a0*/  ISETP.GE.U32.AND.EX P0, PT, R3, R5, PT, P0 ;  /* 0x000000050300720c */ /* 0x000fda0003f06100 */
[----:B------:R-:W-:Y:S05]  /*00b0*/  @P0 EXIT ;  /* 0x000000000000094d */ /* 0x000fea0003800000 */
[----:B------:R-:W-:Y:S01]  /*00c0*/  SHF.R.S32.HI R5, RZ, 0x1f, R7 ;  /* 0x0000001fff057819 */ /* 0x000fe20000011407 */
[----:B------:R-:W0:Y:S01]  /*00d0*/  LDCU.64 UR4, c[0x0][0x358] ;  /* 0x00006b00ff0477ac */ /* 0x000e220008000a00 */
[----:B------:R-:W-:Y:S02]  /*00e0*/  BSSY.RECONVERGENT B0, `(.L_x_0) ;  /* 0x0000021000007945 */ /* 0x000fe40003800200 */
[----:B------:R-:W-:-:S04]  /*00f0*/  LOP3.LUT R0, R3, R5, RZ, 0xfc, !PT ;  /* 0x0000000503007212 */ /* 0x000fc800078efcff */
[----:B------:R-:W-:-:S13]  /*0100*/  ISETP.NE.U32.AND P0, PT, R0, RZ, PT ;  /* 0x000000ff0000720c */ /* 0x000fda0003f05070 */
[----:B0-----:R-:W-:Y:S05]  /*0110*/  @P0 BRA `(.L_x_1) ;  /* 0x0000000000580947 */ /* 0x001fea0003800000 */
[----:B------:R-:W0:Y:S01]  /*0120*/  I2F.U32.RP R0, R7 ;  /* 0x0000000700007306 */ /* 0x000e220000209000 */
[----:B------:R-:W-:-:S07]  /*0130*/  ISETP.NE.U32.AND P2, PT, R7, RZ, PT ;  /* 0x000000ff0700720c */ /* 0x000fce0003f45070 */
[----:B0-----:R-:W0:Y:S02]  /*0140*/  MUFU.RCP R0, R0 ;  /* 0x0000000000007308 */ /* 0x001e240000001000 */
[----:B0-----:R-:W-:-:S06]  /*0150*/  VIADD R8, R0, 0xffffffe ;  /* 0x0ffffffe00087836 */ /* 0x001fcc0000000000 */
[----:B------:R0:W1:Y:S02]  /*0160*/  F2I.FTZ.U32.TRUNC.NTZ R9, R8 ;  /* 0x0000000800097305 */ /* 0x000064000021f000 */
[----:B0-----:R-:W-:Y:S02]  /*0170*/  IMAD.MOV.U32 R8, RZ, RZ, RZ ;  /* 0x000000ffff087224 */ /* 0x001fe400078e00ff */
[----:B-1----:R-:W-:-:S04]  /*0180*/  IMAD.MOV R4, RZ, RZ, -R9 ;  /* 0x000000ffff047224 */ /* 0x002fc800078e0a09 */
[----:B------:R-:W-:-:S04]  /*0190*/  IMAD R3, R4, R7, RZ ;  /* 0x0000000704037224 */ /* 0x000fc800078e02ff */
[----:B------:R-:W-:-:S06]  /*01a0*/  IMAD.HI.U32 R9, R9, R3, R8 ;  /* 0x0000000309097227 */ /* 0x000fcc00078e0008 */
[----:B------:R-:W-:-:S04]  /*01b0*/  IMAD.HI.U32 R9, R9, R2, RZ ;  /* 0x0000000209097227 */ /* 0x000fc800078e00ff */
[----:B------:R-:W-:-:S04]  /*01c0*/  IMAD.MOV R4, RZ, RZ, -R9 ;  /* 0x000000ffff047224 */ /* 0x000fc800078e0a09 */
[----:B------:R-:W-:-:S05]  /*01d0*/  IMAD R4, R7, R4, R2 ;  /* 0x0000000407047224 */ /* 0x000fca00078e0202 */
[----:B------:R-:W-:-:S13]  /*01e0*/  ISETP.GE.U32.AND P0, PT, R4, R7, PT ;  /* 0x000000070400720c */ /* 0x000fda0003f06070 */
[----:B------:R-:W-:Y:S02]  /*01f0*/  @P0 IMAD.IADD R4, R4, 0x1, -R7 ;  /* 0x0000000104040824 */ /* 0x000fe400078e0a07 */
[----:B------:R-:W-:-:S03]  /*0200*/  @P0 VIADD R9, R9, 0x1 ;  /* 0x0000000109090836 */ /* 0x000fc60000000000 */
[----:B------:R-:W-:-:S13]  /*0210*/  ISETP.GE.U32.AND P1, PT, R4, R7, PT ;  /* 0x000000070400720c */ /* 0x000fda0003f26070 */
[----:B------:R-:W-:Y:S01]  /*0220*/  @P1 VIADD R9, R9, 0x1 ;  /* 0x0000000109091836 */ /* 0x000fe20000000000 */
[----:B------:R-:W-:-:S05]  /*0230*/  @!P2 LOP3.LUT R9, RZ, R7, RZ, 0x33, !PT ;  /* 0x00000007ff09a212 */ /* 0x000fca00078e33ff */
[--C-:B------:R-:W-:Y:S02]  /*0240*/  IMAD.MOV R8, RZ, RZ, -R9.reuse ;  /* 0x000000ffff087224 */ /* 0x100fe400078e0a09 */
[----:B------:R-:W-:Y:S02]  /*0250*/  IMAD.MOV.U32 R0, RZ, RZ, R9 ;  /* 0x000000ffff007224 */ /* 0x000fe400078e0009 */
[----:B------:R-:W-:Y:S01]  /*0260*/  IMAD R8, R7, R8, R2 ;  /* 0x0000000807087224 */ /* 0x000fe200078e0202 */
[----:B------:R-:W-:Y:S06]  /*0270*/  BRA `(.L_x_2) ;  /* 0x00000000001c7947 */ /* 0x000fec0003800000 */
.L_x_1:
[----:B------:R-:W-:-:S07]  /*0280*/  MOV R0, 0x2a0 ;  /* 0x000002a000007802 */ /* 0x000fce0000000f00 */
[----:B------:R-:W-:Y:S05]  /*0290*/  CALL.REL.NOINC `($__internal_0_$__cuda_sm20_div_u64) ;  /* 0x00000008007c7944 */ /* 0x000fea0003c00000 */
[----:B------:R-:W0:Y:S01]  /*02a0*/  LDCU UR6, c[0x0][0x3a0] ;  /* 0x00007400ff0677ac */ /* 0x000e220008000800 */
[--C-:B------:R-:W-:Y:S02]  /*02b0*/  IMAD.MOV R8, RZ, RZ, -R4.reuse ;  /* 0x000000ffff087224 */ /* 0x100fe400078e0a04 */
[----:B------:R-:W-:Y:S02]  /*02c0*/  IMAD.MOV.U32 R0, RZ, RZ, R4 ;  /* 0x000000ffff007224 */ /* 0x000fe400078e0004 */
[----:B0-----:R-:W-:-:S04]  /*02d0*/  IMAD.U32 R7, RZ, RZ, UR6 ;  /* 0x00000006ff077e24 */ /* 0x001fc8000f8e00ff */
[----:B------:R-:W-:-:S07]  /*02e0*/  IMAD R8, R8, R7, R2 ;  /* 0x0000000708087224 */ /* 0x000fce00078e0202 */
.L_x_2:
[----:B------:R-:W-:Y:S05]  /*02f0*/  BSYNC.RECONVERGENT B0 ;  /* 0x0000000000007941 */ /* 0x000fea0003800200 */
.L_x_0:
[----:B------:R-:W0:Y:S01]  /*0300*/  LDCU.64 UR6, c[0x0][0x398] ;  /* 0x00007300ff0677ac */ /* 0x000e220008000a00 */
[----:B------:R-:W-:Y:S01]  /*0310*/  SHF.R.S64 R2, RZ, 0x1e, R8 ;  /* 0x0000001eff027819 */ /* 0x000fe20000001008 */
[----:B------:R-:W1:Y:S08]  /*0320*/  LDC R13, c[0x0][0x3a8] ;  /* 0x0000ea00ff0d7b82 */ /* 0x000e700000000800 */
[----:B------:R-:W1:Y:S01]  /*0330*/  LDC R17, c[0x0][0x3a4] ;  /* 0x0000e900ff117b82 */ /* 0x000e620000000800 */
[----:B0-----:R-:W-:-:S04]  /*0340*/  IADD3 R2, P0, PT, R2, UR6, RZ ;  /* 0x0000000602027c10 */ /* 0x001fc8000ff1e0ff */
[----:B------:R-:W-:-:S05]  /*0350*/  LEA.HI.X.SX32 R3, R8, UR7, 0x2, P0 ;  /* 0x0000000708037c11 */ /* 0x000fca00080f16ff */
[----:B------:R0:W2:Y:S01]  /*0360*/  LDG.E.CONSTANT R6, desc[UR4][R2.64] ;  /* 0x0000000402067981 */ /* 0x0000a2000c1e9900 */
[----:B------:R-:W-:Y:S02]  /*0370*/  SHF.R.S32.HI R4, RZ, 0x1f, R0 ;  /* 0x0000001fff047819 */ /* 0x000fe40000011400 */
[----:B------:R-:W-:-:S03]  /*0380*/  SHF.R.S32.HI R9, RZ, 0x1f, R8 ;  /* 0x0000001fff097819 */ /* 0x000fc60000011408 */
[----:B------:R-:W-:Y:S01]  /*0390*/  IMAD R4, R4, R7, RZ ;  /* 0x0000000704047224 */ /* 0x000fe200078e02ff */
[----:B-1----:R-:W-:-:S03]  /*03a0*/  ISETP.GT.AND P0, PT, R13, R17, PT ;  /* 0x000000110d00720c */ /* 0x002fc60003f04270 */
[----:B------:R-:W-:Y:S01]  /*03b0*/  IMAD R11, R5, R0, R4 ;  /* 0x00000000050b7224 */ /* 0x000fe200078e0204 */
[----:B------:R-:W-:Y:S01]  /*03c0*/  ISETP.LT.OR P0, PT, R13, 0x1, P0 ;  /* 0x000000010d00780c */ /* 0x000fe20000701670 */
[----:B0-----:R-:W-:-:S04]  /*03d0*/  IMAD.WIDE.U32 R2, R0, R7, R8 ;  /* 0x0000000700027225 */ /* 0x001fc800078e0008 */
[----:B------:R-:W-:Y:S01]  /*03e0*/  IMAD.IADD R15, R3, 0x1, R11 ;  /* 0x00000001030f7824 */ /* 0x000fe200078e020b */
[----:B--2---:R-:W-:-:S04]  /*03f0*/  ISETP.GE.AND P1, PT, R6, R17, PT ;  /* 0x000000110600720c */ /* 0x004fc80003f26270 */
[----:B------:R-:W-:-:S04]  /*0400*/  ISETP.LT.OR P1, PT, R6, RZ, P1 ;  /* 0x000000ff0600720c */ /* 0x000fc80000f21670 */
[----:B------:R-:W-:-:S13]  /*0410*/  PLOP3.LUT P0, PT, P0, P1, PT, 0xf8, 0x8f ;  /* 0x00000000008f781c */ /* 0x000fda0000703f70 */
[----:B------:R-:W-:Y:S05]  /*0420*/  @!P0 BRA `(.L_x_3) ;  /* 0x00000000002c8947 */ /* 0x000fea0003800000 */
[----:B------:R-:W0:Y:S01]  /*0430*/  LDCU.128 UR8, c[0x0][0x3b0] ;  /* 0x00007600ff0877ac */ /* 0x000e220008000c00 */
[C---:B------:R-:W-:Y:S01]  /*0440*/  IMAD.SHL.U32 R4, R2.reuse, 0x4, RZ ;  /* 0x0000000402047824 */ /* 0x040fe200078e00ff */
[----:B------:R-:W-:Y:S01]  /*0450*/  SHF.L.U64.HI R0, R2, 0x2, R15 ;  /* 0x0000000202007819 */ /* 0x000fe2000001020f */
[----:B------:R-:W-:-:S03]  /*0460*/  IMAD.MOV.U32 R7, RZ, RZ, 0x7fffffff ;  /* 0x7fffffffff077424 */ /* 0x000fc600078e00ff */
[C---:B0-----:R-:W-:Y:S02]  /*0470*/  IADD3 R2, P0, PT, R4.reuse, UR8, RZ ;  /* 0x0000000804027c10 */ /* 0x041fe4000ff1e0ff */
[----:B------:R-:W-:Y:S02]  /*0480*/  IADD3 R4, P1, PT, R4, UR10, RZ ;  /* 0x0000000a04047c10 */ /* 0x000fe4000ff3e0ff */
[C---:B------:R-:W-:Y:S02]  /*0490*/  IADD3.X R3, PT, PT, R0.reuse, UR9, RZ, P0, !PT ;  /* 0x0000000900037c10 */ /* 0x040fe400087fe4ff */
[----:B------:R-:W-:-:S03]  /*04a0*/  IADD3.X R5, PT, PT, R0, UR11, RZ, P1, !PT ;  /* 0x0000000b00057c10 */ /* 0x000fc60008ffe4ff */
[----:B------:R-:W-:Y:S04]  /*04b0*/  STG.E desc[UR4][R2.64], R7 ;  /* 0x0000000702007986 */ /* 0x000fe8000c101904 */
[----:B------:R-:W-:Y:S01]  /*04c0*/  STG.E desc[UR4][R4.64], R7 ;  /* 0x0000000704007986 */ /* 0x000fe2000c101904 */
[----:B------:R-:W-:Y:S05]  /*04d0*/  EXIT ;  /* 0x000000000000794d */ /* 0x000fea0003800000 */
.L_x_3:
[----:B------:R-:W-:-:S05]  /*04e0*/  IMAD.IADD R4, R17, 0x1, -R6 ;  /* 0x0000000111047824 */ /* 0x000fca00078e0a06 */
[----:B------:R-:W-:-:S13]  /*04f0*/  ISETP.GE.AND P0, PT, R4, R13, PT ;  /* 0x0000000d0400720c */ /* 0x000fda0003f06270 */
[----:B------:R-:W-:Y:S05]  /*0500*/  @P0 BRA `(.L_x_4) ;  /* 0x00000000002c0947 */ /* 0x000fea0003800000 */
        /* <DEDUP_REMOVED lines=11> */
.L_x_4:
[----:B------:R-:W-:-:S04]  /*05c0*/  IADD3 R11, PT, PT, R6, -0x1, R13 ;  /* 0xffffffff060b7810 */ /* 0x000fc80007ffe00d */
[----:B------:R-:W-:-:S13]  /*05d0*/  ISETP.GT.AND P0, PT, R11, R0, PT ;  /* 0x000000000b00720c */ /* 0x000fda0003f04270 */
        /* <DEDUP_REMOVED lines=12> */
.L_x_5:
[----:B------:R-:W-:-:S05]  /*06a0*/  IMAD.IADD R0, R0, 0x1, -R13 ;  /* 0x0000000100007824 */ /* 0x000fca00078e0a0d */
[----:B------:R-:W-:-:S13]  /*06b0*/  ISETP.GE.AND P0, PT, R0, RZ, PT ;  /* 0x000000ff0000720c */ /* 0x000fda0003f06270 */
[----:B------:R-:W-:Y:S05]  /*06c0*/  @!P0 BRA `(.L_x_6) ;  /* 0x0000000000d88947 */ /* 0x000fea0003800000 */
[----:B------:R-:W0:Y:S01]  /*06d0*/  LDCU.64 UR6, c[0x0][0x380] ;  /* 0x00007000ff0677ac */ /* 0x000e220008000a00 */
[----:B------:R-:W-:Y:S01]  /*06e0*/  IMAD.WIDE.U32 R6, R0, R7, R8 ;  /* 0x0000000700067225 */ /* 0x000fe200078e0008 */
[----:B------:R-:W-:-:S03]  /*06f0*/  SHF.L.U64.HI R4, R2, 0x2, R15 ;  /* 0x0000000202047819 */ /* 0x000fc6000001020f */
[----:B------:R-:W-:Y:S02]  /*0700*/  IMAD R7, R0, R5, R7 ;  /* 0x0000000500077224 */ /* 0x000fe400078e0207 */
[----:B------:R-:W-:Y:S02]  /*0710*/  IMAD.SHL.U32 R5, R6, 0x4, RZ ;  /* 0x0000000406057824 */ /* 0x000fe400078e00ff */
[----:B------:R-:W-:Y:S01]  /*0720*/  IMAD.SHL.U32 R3, R2, 0x4, RZ ;  /* 0x0000000402037824 */ /* 0x000fe200078e00ff */
[----:B------:R-:W-:Y:S02]  /*0730*/  SHF.L.U64.HI R6, R6, 0x2, R7 ;  /* 0x0000000206067819 */ /* 0x000fe40000010207 */
[----:B0-----:R-:W-:Y:S02]  /*0740*/  IADD3 R10, P1, PT, R5, UR6, RZ ;  /* 0x00000006050a7c10 */ /* 0x001fe4000ff3e0ff */
[----:B------:R-:W-:Y:S02]  /*0750*/  IADD3 R8, P0, PT, R3, UR6, RZ ;  /* 0x0000000603087c10 */ /* 0x000fe4000ff1e0ff */
[----:B------:R-:W-:-:S02]  /*0760*/  IADD3.X R11, PT, PT, R6, UR7, RZ, P1, !PT ;  /* 0x00000007060b7c10 */ /* 0x000fc40008ffe4ff */
[----:B------:R-:W-:-:S04]  /*0770*/  IADD3.X R9, PT, PT, R4, UR7, RZ, P0, !PT ;  /* 0x0000000704097c10 */ /* 0x000fc800087fe4ff */
[----:B------:R-:W2:Y:S04]  /*0780*/  LDG.E.CONSTANT R11, desc[UR4][R10.64] ;  /* 0x000000040a0b7981 */ /* 0x000ea8000c1e9900 */
[----:B------:R-:W2:Y:S01]  /*0790*/  LDG.E.CONSTANT R8, desc[UR4][R8.64] ;  /* 0x0000000408087981 */ /* 0x000ea2000c1e9900 */
[----:B------:R-:W-:Y:S01]  /*07a0*/  BSSY.RECONVERGENT B0, `(.L_x_7) ;  /* 0x000000e000007945 */ /* 0x000fe20003800200 */
[----:B--2---:R-:W-:-:S04]  /*07b0*/  FADD R13, R8, -R11 ;  /* 0x8000000b080d7221 */ /* 0x004fc80000000000 */
[----:B------:R-:W-:-:S05]  /*07c0*/  VIADD R0, R13, 0x1800000 ;  /* 0x018000000d007836 */ /* 0x000fca0000000000 */
[----:B------:R-:W-:-:S04]  /*07d0*/  LOP3.LUT R0, R0, 0x7f800000, RZ, 0xc0, !PT ;  /* 0x7f80000000007812 */ /* 0x000fc800078ec0ff */
[----:B------:R-:W-:-:S13]  /*07e0*/  ISETP.GT.U32.AND P0, PT, R0, 0x1ffffff, PT ;  /* 0x01ffffff0000780c */ /* 0x000fda0003f04070 */
[----:B------:R-:W-:Y:S05]  /*07f0*/  @P0 BRA `(.L_x_8) ;  /* 0x0000000000100947 */ /* 0x000fea0003800000 */
[----:B------:R-:W-:Y:S01]  /*0800*/  IMAD.MOV.U32 R0, RZ, RZ, R13 ;  /* 0x000000ffff007224 */ /* 0x000fe200078e000d */
[----:B------:R-:W-:-:S07]  /*0810*/  MOV R8, 0x830 ;  /* 0x0000083000087802 */ /* 0x000fce0000000f00 */
[----:B------:R-:W-:Y:S05]  /*0820*/  CALL.REL.NOINC `($__internal_1_$__cuda_sm20_rcp_rn_f32_slowpath) ;  /* 0x00000008001c7944 */ /* 0x000fea0003c00000 */
[----:B------:R-:W-:Y:S05]  /*0830*/  BRA `(.L_x_9) ;  /* 0x0000000000107947 */ /* 0x000fea0003800000 */
.L_x_8:
[----:B------:R-:W0:Y:S02]  /*0840*/  MUFU.RCP R0, R13 ;  /* 0x0000000d00007308 */ /* 0x000e240000001000 */
[----:B0-----:R-:W-:-:S04]  /*0850*/  FFMA R2, R13, R0, -1 ;  /* 0xbf8000000d027423 */ /* 0x001fc80000000000 */
[----:B------:R-:W-:-:S04]  /*0860*/  FADD.FTZ R7, -R2, -RZ ;  /* 0x800000ff02077221 */ /* 0x000fc80000010100 */
[----:B------:R-:W-:-:S07]  /*0870*/  FFMA R0, R0, R7, R0 ;  /* 0x0000000700007223 */ /* 0x000fce0000000000 */
.L_x_9:
[----:B------:R-:W-:Y:S05]  /*0880*/  BSYNC.RECONVERGENT B0 ;  /* 0x0000000000007941 */ /* 0x000fea0003800200 */
.L_x_7:
[----:B------:R-:W0:Y:S01]  /*0890*/  LDCU.64 UR6, c[0x0][0x388] ;  /* 0x00007100ff0677ac */ /* 0x000e220008000a00 */
[----:B------:R-:W1:Y:S01]  /*08a0*/  LDCU.64 UR8, c[0x0][0x390] ;  /* 0x00007200ff0877ac */ /* 0x000e620008000a00 */
[----:B0-----:R-:W-:Y:S02]  /*08b0*/  IADD3 R8, P1, PT, R3, UR6, RZ ;  /* 0x0000000603087c10 */ /* 0x001fe4000ff3e0ff */
[C---:B------:R-:W-:Y:S02]  /*08c0*/  IADD3 R10, P2, PT, R5.reuse, UR6, RZ ;  /* 0x00000006050a7c10 */ /* 0x040fe4000ff5e0ff */
[----:B------:R-:W-:Y:S02]  /*08d0*/  IADD3.X R9, PT, PT, R4, UR7, RZ, P1, !PT ;  /* 0x0000000704097c10 */ /* 0x000fe40008ffe4ff */
[----:B-1----:R-:W-:Y:S02]  /*08e0*/  IADD3 R14, P1, PT, R5, UR8, RZ ;  /* 0x00000008050e7c10 */ /* 0x002fe4000ff3e0ff */
[----:B------:R-:W-:Y:S01]  /*08f0*/  IADD3 R12, P0, PT, R3, UR8, RZ ;  /* 0x00000008030c7c10 */ /* 0x000fe2000ff1e0ff */
[----:B------:R-:W2:Y:S01]  /*0900*/  LDG.E.CONSTANT R8, desc[UR4][R8.64] ;  /* 0x0000000408087981 */ /* 0x000ea2000c1e9900 */
[----:B------:R-:W-:-:S02]  /*0910*/  IADD3.X R11, PT, PT, R6, UR7, RZ, P2, !PT ;  /* 0x00000007060b7c10 */ /* 0x000fc400097fe4ff */
[----:B------:R-:W-:Y:S02]  /*0920*/  IADD3.X R15, PT, PT, R6, UR9, RZ, P1, !PT ;  /* 0x00000009060f7c10 */ /* 0x000fe40008ffe4ff */
[----:B------:R-:W-:Y:S01]  /*0930*/  IADD3.X R13, PT, PT, R4, UR9, RZ, P0, !PT ;  /* 0x00000009040d7c10 */ /* 0x000fe200087fe4ff */
[----:B------:R-:W0:Y:S01]  /*0940*/  LDCU.128 UR8, c[0x0][0x3b0] ;  /* 0x00007600ff0877ac */ /* 0x000e220008000c00 */
[----:B------:R-:W2:Y:S04]  /*0950*/  LDG.E.CONSTANT R11, desc[UR4][R10.64] ;  /* 0x000000040a0b7981 */ /* 0x000ea8000c1e9900 */
[----:B------:R-:W3:Y:S04]  /*0960*/  LDG.E.CONSTANT R12, desc[UR4][R12.64] ;  /* 0x000000040c0c7981 */ /* 0x000ee8000c1e9900 */
[----:B------:R-:W3:Y:S01]  /*0970*/  LDG.E.CONSTANT R15, desc[UR4][R14.64] ;  /* 0x000000040e0f7981 */ /* 0x000ee2000c1e9900 */
[----:B0-----:R-:W-:-:S02]  /*0980*/  IADD3 R2, P0, PT, R3, UR8, RZ ;  /* 0x0000000803027c10 */ /* 0x001fc4000ff1e0ff */
[----:B------:R-:W-:Y:S02]  /*0990*/  IADD3 R6, P1, PT, R3, UR10, RZ ;  /* 0x0000000a03067c10 */ /* 0x000fe4000ff3e0ff */
[C---:B------:R-:W-:Y:S02]  /*09a0*/  IADD3.X R3, PT, PT, R4.reuse, UR9, RZ, P0, !PT ;  /* 0x0000000904037c10 */ /* 0x040fe400087fe4ff */
[----:B------:R-:W-:Y:S01]  /*09b0*/  IADD3.X R7, PT, PT, R4, UR11, RZ, P1, !PT ;  /* 0x0000000b04077c10 */ /* 0x000fe20008ffe4ff */
[----:B--2---:R-:W-:-:S04]  /*09c0*/  FADD R5, R8, -R11 ;  /* 0x8000000b08057221 */ /* 0x004fc80000000000 */
[----:B------:R-:W-:Y:S01]  /*09d0*/  FMUL R5, R5, R0 ;  /* 0x0000000005057220 */ /* 0x000fe20000400000 */
[----:B---3--:R-:W-:-:S04]  /*09e0*/  FADD R17, R12, -R15 ;  /* 0x8000000f0c117221 */ /* 0x008fc80000000000 */
[----:B------:R-:W-:Y:S01]  /*09f0*/  FMUL R17, R17, R0 ;  /* 0x0000000011117220 */ /* 0x000fe20000400000 */
[----:B------:R-:W-:Y:S04]  /*0a00*/  STG.E desc[UR4][R2.64], R5 ;  /* 0x0000000502007986 */ /* 0x000fe8000c101904 */
[----:B------:R-:W-:Y:S01]  /*0a10*/  STG.E desc[UR4][R6.64], R17 ;  /* 0x0000001106007986 */ /* 0x000fe2000c101904 */
[----:B------:R-:W-:Y:S05]  /*0a20*/  EXIT ;  /* 0x000000000000794d */ /* 0x000fea0003800000 */
.L_x_6:
[----:B------:R-:W0:Y:S01]  /*0a30*/  LDCU.64 UR6, c[0x0][0x380] ;  /* 0x00007000ff0677ac */ /* 0x000e220008000a00 */
[C---:B------:R-:W-:Y:S01]  /*0a40*/  IMAD.SHL.U32 R3, R2.reuse, 0x4, RZ ;  /* 0x0000000402037824 */ /* 0x040fe200078e00ff */
[----:B------:R-:W-:-:S04]  /*0a50*/  SHF.L.U64.HI R4, R2, 0x2, R15 ;  /* 0x0000000202047819 */ /* 0x000fc8000001020f */
[----:B0-----:R-:W-:-:S04]  /*0a60*/  IADD3 R6, P0, PT, R3, UR6, RZ ;  /* 0x0000000603067c10 */ /* 0x001fc8000ff1e0ff */
[----:B------:R-:W-:-:S06]  /*0a70*/  IADD3.X R7, PT, PT, R4, UR7, RZ, P0, !PT ;  /* 0x0000000704077c10 */ /* 0x000fcc00087fe4ff */
[----:B------:R-:W2:Y:S01]  /*0a80*/  LDG.E.CONSTANT R7, desc[UR4][R6.64] ;  /* 0x0000000406077981 */ /* 0x000ea2000c1e9900 */
[----:B------:R-:W-:Y:S01]  /*0a90*/  BSSY.RECONVERGENT B0, `(.L_x_10) ;  /* 0x000000d000007945 */ /* 0x000fe20003800200 */
[----:B--2---:R-:W-:-:S05]  /*0aa0*/  VIADD R0, R7, 0x1800000 ;  /* 0x0180000007007836 */ /* 0x004fca0000000000 */
[----:B------:R-:W-:-:S04]  /*0ab0*/  LOP3.LUT R0, R0, 0x7f800000, RZ, 0xc0, !PT ;  /* 0x7f80000000007812 */ /* 0x000fc800078ec0ff */
[----:B------:R-:W-:-:S13]  /*0ac0*/  ISETP.GT.U32.AND P0, PT, R0, 0x1ffffff, PT ;  /* 0x01ffffff0000780c */ /* 0x000fda0003f04070 */
[----:B------:R-:W-:Y:S05]  /*0ad0*/  @P0 BRA `(.L_x_11) ;  /* 0x0000000000100947 */ /* 0x000fea0003800000 */
[----:B------:R-:W-:Y:S01]  /*0ae0*/  IMAD.MOV.U32 R0, RZ, RZ, R7 ;  /* 0x000000ffff007224 */ /* 0x000fe200078e0007 */
[----:B------:R-:W-:-:S07]  /*0af0*/  MOV R8, 0xb10 ;  /* 0x00000b1000087802 */ /* 0x000fce0000000f00 */
[----:B------:R-:W-:Y:S05]  /*0b00*/  CALL.REL.NOINC `($__internal_1_$__cuda_sm20_rcp_rn_f32_slowpath) ;  /* 0x0000000400647944 */ /* 0x000fea0003c00000 */
[----:B------:R-:W-:Y:S05]  /*0b10*/  BRA `(.L_x_12) ;  /* 0x0000000000107947 */ /* 0x000fea0003800000 */
.L_x_11:
[----:B------:R-:W0:Y:S02]  /*0b20*/  MUFU.RCP R0, R7 ;  /* 0x0000000700007308 */ /* 0x000e240000001000 */
[----:B0-----:R-:W-:-:S04]  /*0b30*/  FFMA R2, R7, R0, -1 ;  /* 0xbf80000007027423 */ /* 0x001fc80000000000 */
[----:B------:R-:W-:-:S04]  /*0b40*/  FADD.FTZ R5, -R2, -RZ ;  /* 0x800000ff02057221 */ /* 0x000fc80000010100 */
[----:B------:R-:W-:-:S07]  /*0b50*/  FFMA R0, R0, R5, R0 ;  /* 0x0000000500007223 */ /* 0x000fce0000000000 */
.L_x_12:
[----:B------:R-:W-:Y:S05]  /*0b60*/  BSYNC.RECONVERGENT B0 ;  /* 0x0000000000007941 */ /* 0x000fea0003800200 */
.L_x_10:
[----:B------:R-:W0:Y:S01]  /*0b70*/  LDCU.64 UR6, c[0x0][0x388] ;  /* 0x00007100ff0677ac */ /* 0x000e220008000a00 */
[----:B------:R-:W1:Y:S01]  /*0b80*/  LDCU.64 UR8, c[0x0][0x390] ;  /* 0x00007200ff0877ac */ /* 0x000e620008000a00 */
[C---:B0-----:R-:W-:Y:S02]  /*0b90*/  IADD3 R6, P0, PT, R3.reuse, UR6, RZ ;  /* 0x0000000603067c10 */ /* 0x041fe4000ff1e0ff */
[C---:B-1----:R-:W-:Y:S02]  /*0ba0*/  IADD3 R8, P1, PT, R3.reuse, UR8, RZ ;  /* 0x0000000803087c10 */ /* 0x042fe4000ff3e0ff */
[C---:B------:R-:W-:Y:S02]  /*0bb0*/  IADD3.X R7, PT, PT, R4.reuse, UR7, RZ, P0, !PT ;  /* 0x0000000704077c10 */ /* 0x040fe400087fe4ff */
[----:B------:R-:W-:Y:S01]  /*0bc0*/  IADD3.X R9, PT, PT, R4, UR9, RZ, P1, !PT ;  /* 0x0000000904097c10 */ /* 0x000fe20008ffe4ff */
[----:B------:R-:W0:Y:S03]  /*0bd0*/  LDCU.128 UR8, c[0x0][0x3b0] ;  /* 0x00007600ff0877ac */ /* 0x000e260008000c00 */
[----:B------:R-:W2:Y:S04]  /*0be0*/  LDG.E.CONSTANT R7, desc[UR4][R6.64] ;  /* 0x0000000406077981 */ /* 0x000ea8000c1e9900 */
[----:B------:R-:W3:Y:S01]  /*0bf0*/  LDG.E.CONSTANT R9, desc[UR4][R8.64] ;  /* 0x0000000408097981 */ /* 0x000ee2000c1e9900 */
[----:B0-----:R-:W-:-:S02]  /*0c00*/  IADD3 R2, P0, PT, R3, UR8, RZ ;  /* 0x0000000803027c10 */ /* 0x001fc4000ff1e0ff */
[----:B------:R-:W-:Y:S02]  /*0c10*/  IADD3 R10, P1, PT, R3, UR10, RZ ;  /* 0x0000000a030a7c10 */ /* 0x000fe4000ff3e0ff */
[C---:B------:R-:W-:Y:S02]  /*0c20*/  IADD3.X R3, PT, PT, R4.reuse, UR9, RZ, P0, !PT ;  /* 0x0000000904037c10 */ /* 0x040fe400087fe4ff */
[----:B------:R-:W-:Y:S01]  /*0c30*/  IADD3.X R11, PT, PT, R4, UR11, RZ, P1, !PT ;  /* 0x0000000b040b7c10 */ /* 0x000fe20008ffe4ff */
[-C--:B--2---:R-:W-:Y:S01]  /*0c40*/  FMUL R5, R7, R0.reuse ;  /* 0x0000000007057220 */ /* 0x084fe20000400000 */
[----:B---3--:R-:W-:-:S04]  /*0c50*/  FMUL R13, R9, R0 ;  /* 0x00000000090d7220 */ /* 0x008fc80000400000 */
[----:B------:R-:W-:Y:S04]  /*0c60*/  STG.E desc[UR4][R2.64], R5 ;  /* 0x0000000502007986 */ /* 0x000fe8000c101904 */
[----:B------:R-:W-:Y:S01]  /*0c70*/  STG.E desc[UR4][R10.64], R13 ;  /* 0x0000000d0a007986 */ /* 0x000fe2000c101904 */
[----:B------:R-:W-:Y:S05]  /*0c80*/  EXIT ;  /* 0x000000000000794d */ /* 0x000fea0003800000 */
        .weak           $__internal_0_$__cuda_sm20_div_u64
        .type           $__internal_0_$__cuda_sm20_div_u64,@function
        .size           $__internal_0_$__cuda_sm20_div_u64,($__internal_1_$__cuda_sm20_rcp_rn_f32_slowpath - $__internal_0_$__cuda_sm20_div_u64)
$__internal_0_$__cuda_sm20_div_u64:
[----:B------:R-:W0:Y:S02]  /*0c90*/  LDCU UR6, c[0x0][0x3a0] ;  /* 0x00007400ff0677ac */ /* 0x000e240008000800 */
[----:B0-----:R-:W-:-:S06]  /*0ca0*/  IMAD.U32 R4, RZ, RZ, UR6 ;  /* 0x00000006ff047e24 */ /* 0x001fcc000f8e00ff */
[----:B------:R-:W0:Y:S08]  /*0cb0*/  I2F.U64.RP R4, R4 ;  /* 0x0000000400047312 */ /* 0x000e300000309000 */
[----:B0-----:R-:W0:Y:S02]  /*0cc0*/  MUFU.RCP R6, R4 ;  /* 0x0000000400067308 */ /* 0x001e240000001000 */
[----:B0-----:R-:W-:-:S06]  /*0cd0*/  VIADD R6, R6, 0x1ffffffe ;  /* 0x1ffffffe06067836 */ /* 0x001fcc0000000000 */
[----:B------:R-:W0:Y:S02]  /*0ce0*/  F2I.U64.TRUNC R6, R6 ;  /* 0x0000000600067311 */ /* 0x000e24000020d800 */
[----:B0-----:R-:W-:-:S04]  /*0cf0*/  IMAD.WIDE.U32 R8, R6, UR6, RZ ;  /* 0x0000000606087c25 */ /* 0x001fc8000f8e00ff */
[----:B------:R-:W-:Y:S01]  /*0d00*/  IMAD R9, R6, R5, R9 ;  /* 0x0000000506097224 */ /* 0x000fe200078e0209 */
[----:B------:R-:W-:-:S03]  /*0d10*/  IADD3 R11, P0, PT, RZ, -R8, RZ ;  /* 0x80000008ff0b7210 */ /* 0x000fc60007f1e0ff */
[----:B------:R-:W-:Y:S02]  /*0d20*/  IMAD R9, R7, UR6, R9 ;  /* 0x0000000607097c24 */ /* 0x000fe4000f8e0209 */
[----:B------:R-:W-:-:S04]  /*0d30*/  IMAD.HI.U32 R8, R6, R11, RZ ;  /* 0x0000000b06087227 */ /* 0x000fc800078e00ff */
[----:B------:R-:W-:Y:S02]  /*0d40*/  IMAD.X R13, RZ, RZ, ~R9, P0 ;  /* 0x000000ffff0d7224 */ /* 0x000fe400000e0e09 */
[----:B------:R-:W-:Y:S02]  /*0d50*/  IMAD.MOV.U32 R9, RZ, RZ, R6 ;  /* 0x000000ffff097224 */ /* 0x000fe400078e0006 */
[-C--:B------:R-:W-:Y:S02]  /*0d60*/  IMAD R15, R7, R13.reuse, RZ ;  /* 0x0000000d070f7224 */ /* 0x080fe400078e02ff */
[----:B------:R-:W-:-:S04]  /*0d70*/  IMAD.WIDE.U32 R8, P0, R6, R13, R8 ;  /* 0x0000000d06087225 */ /* 0x000fc80007800008 */
[----:B------:R-:W-:-:S04]  /*0d80*/  IMAD.HI.U32 R13, R7, R13, RZ ;  /* 0x0000000d070d7227 */ /* 0x000fc800078e00ff */
[----:B------:R-:W-:-:S04]  /*0d90*/  IMAD.HI.U32 R8, P1, R7, R11, R8 ;  /* 0x0000000b07087227 */ /* 0x000fc80007820008 */
[----:B------:R-:W-:Y:S01]  /*0da0*/  IMAD.X R4, R13, 0x1, R7, P0 ;  /* 0x000000010d047824 */ /* 0x000fe200000e0607 */
[----:B------:R-:W-:-:S04]  /*0db0*/  IADD3 R9, P2, PT, R15, R8, RZ ;  /* 0x000000080f097210 */ /* 0x000fc80007f5e0ff */
[----:B------:R-:W-:Y:S01]  /*0dc0*/  IADD3.X R11, PT, PT, RZ, RZ, R4, P2, P1 ;  /* 0x000000ffff0b7210 */ /* 0x000fe200017e2404 */
[----:B------:R-:W-:-:S04]  /*0dd0*/  IMAD.WIDE.U32 R6, R9, UR6, RZ ;  /* 0x0000000609067c25 */ /* 0x000fc8000f8e00ff */
[----:B------:R-:W-:Y:S01]  /*0de0*/  IMAD R4, R9, R5, R7 ;  /* 0x0000000509047224 */ /* 0x000fe200078e0207 */
[----:B------:R-:W-:-:S03]  /*0df0*/  IADD3 R7, P0, PT, RZ, -R6, RZ ;  /* 0x80000006ff077210 */ /* 0x000fc60007f1e0ff */
[----:B------:R-:W-:Y:S02]  /*0e00*/  IMAD R4, R11, UR6, R4 ;  /* 0x000000060b047c24 */ /* 0x000fe4000f8e0204 */
[----:B------:R-:W-:-:S04]  /*0e10*/  IMAD.HI.U32 R8, R9, R7, RZ ;  /* 0x0000000709087227 */ /* 0x000fc800078e00ff */
[----:B------:R-:W-:-:S04]  /*0e20*/  IMAD.X R4, RZ, RZ, ~R4, P0 ;  /* 0x000000ffff047224 */ /* 0x000fc800000e0e04 */
[----:B------:R-:W-:-:S04]  /*0e30*/  IMAD.WIDE.U32 R8, P0, R9, R4, R8 ;  /* 0x0000000409087225 */ /* 0x000fc80007800008 */
[C---:B------:R-:W-:Y:S02]  /*0e40*/  IMAD R6, R11.reuse, R4, RZ ;  /* 0x000000040b067224 */ /* 0x040fe400078e02ff */
[----:B------:R-:W-:-:S04]  /*0e50*/  IMAD.HI.U32 R9, P1, R11, R7, R8 ;  /* 0x000000070b097227 */ /* 0x000fc80007820008 */
[----:B------:R-:W-:Y:S01]  /*0e60*/  IMAD.HI.U32 R4, R11, R4, RZ ;  /* 0x000000040b047227 */ /* 0x000fe200078e00ff */
[----:B------:R-:W-:-:S03]  /*0e70*/  IADD3 R9, P2, PT, R6, R9, RZ ;  /* 0x0000000906097210 */ /* 0x000fc60007f5e0ff */
[----:B------:R-:W-:Y:S02]  /*0e80*/  IMAD.X R11, R4, 0x1, R11, P0 ;  /* 0x00000001040b7824 */ /* 0x000fe400000e060b */
[----:B------:R-:W-:-:S03]  /*0e90*/  IMAD.HI.U32 R6, R9, R2, RZ ;  /* 0x0000000209067227 */ /* 0x000fc600078e00ff */
[----:B------:R-:W-:Y:S01]  /*0ea0*/  IADD3.X R11, PT, PT, RZ, RZ, R11, P2, P1 ;  /* 0x000000ffff0b7210 */ /* 0x000fe200017e240b */
[----:B------:R-:W-:Y:S02]  /*0eb0*/  IMAD.MOV.U32 R7, RZ, RZ, RZ ;  /* 0x000000ffff077224 */ /* 0x000fe400078e00ff */
[----:B------:R-:W-:-:S04]  /*0ec0*/  IMAD.WIDE.U32 R6, R9, R3, R6 ;  /* 0x0000000309067225 */ /* 0x000fc800078e0006 */
[C---:B------:R-:W-:Y:S02]  /*0ed0*/  IMAD R9, R11.reuse, R3, RZ ;  /* 0x000000030b097224 */ /* 0x040fe400078e02ff */
[----:B------:R-:W-:-:S04]  /*0ee0*/  IMAD.HI.U32 R6, P0, R11, R2, R6 ;  /* 0x000000020b067227 */ /* 0x000fc80007800006 */
[----:B------:R-:W-:Y:S01]  /*0ef0*/  IMAD.HI.U32 R4, R11, R3, RZ ;  /* 0x000000030b047227 */ /* 0x000fe200078e00ff */
[----:B------:R-:W-:-:S03]  /*0f00*/  IADD3 R8, P1, PT, R9, R6, RZ ;  /* 0x0000000609087210 */ /* 0x000fc60007f3e0ff */
[----:B------:R-:W-:Y:S02]  /*0f10*/  IMAD.X R4, RZ, RZ, R4, P0 ;  /* 0x000000ffff047224 */ /* 0x000fe400000e0604 */
[----:B------:R-:W-:-:S04]  /*0f20*/  IMAD.WIDE.U32 R6, R8, UR6, RZ ;  /* 0x0000000608067c25 */ /* 0x000fc8000f8e00ff */
[----:B------:R-:W-:Y:S01]  /*0f30*/  IMAD.X R4, RZ, RZ, R4, P1 ;  /* 0x000000ffff047224 */ /* 0x000fe200008e0604 */
[----:B------:R-:W-:Y:S01]  /*0f40*/  IADD3 R9, P1, PT, -R6, R2, RZ ;  /* 0x0000000206097210 */ /* 0x000fe20007f3e1ff */
[----:B------:R-:W-:-:S03]  /*0f50*/  IMAD R7, R8, R5, R7 ;  /* 0x0000000508077224 */ /* 0x000fc600078e0207 */
[----:B------:R-:W-:Y:S01]  /*0f60*/  ISETP.GE.U32.AND P0, PT, R9, UR6, PT ;  /* 0x0000000609007c0c */ /* 0x000fe2000bf06070 */
[----:B------:R-:W-:-:S04]  /*0f70*/  IMAD R7, R4, UR6, R7 ;  /* 0x0000000604077c24 */ /* 0x000fc8000f8e0207 */
[----:B------:R-:W-:Y:S01]  /*0f80*/  IMAD.X R10, R3, 0x1, ~R7, P1 ;  /* 0x00000001030a7824 */ /* 0x000fe200008e0e07 */
[----:B------:R-:W-:Y:S01]  /*0f90*/  IADD3 R4, P1, PT, R9, -UR6, RZ ;  /* 0x8000000609047c10 */ /* 0x000fe2000ff3e0ff */
[----:B------:R-:W-:-:S03]  /*0fa0*/  VIADD R7, R8, 0x1 ;  /* 0x0000000108077836 */ /* 0x000fc60000000000 */
[C---:B------:R-:W-:Y:S01]  /*0fb0*/  ISETP.GE.U32.AND.EX P0, PT, R10.reuse, R5, PT, P0 ;  /* 0x000000050a00720c */ /* 0x040fe20003f06100 */
[----:B------:R-:W-:Y:S01]  /*0fc0*/  IMAD.X R6, R10, 0x1, ~R5, P1 ;  /* 0x000000010a067824 */ /* 0x000fe200008e0e05 */
[----:B------:R-:W-:Y:S02]  /*0fd0*/  ISETP.NE.U32.AND P1, PT, RZ, UR6, PT ;  /* 0x00000006ff007c0c */ /* 0x000fe4000bf25070 */
[----:B------:R-:W-:Y:S02]  /*0fe0*/  SEL R4, R4, R9, P0 ;  /* 0x0000000904047207 */ /* 0x000fe40000000000 */
[----:B------:R-:W-:Y:S02]  /*0ff0*/  SEL R7, R7, R8, P0 ;  /* 0x0000000807077207 */ /* 0x000fe40000000000 */
[----:B------:R-:W-:Y:S02]  /*1000*/  SEL R6, R6, R10, P0 ;  /* 0x0000000a06067207 */ /* 0x000fe40000000000 */
[----:B------:R-:W-:Y:S01]  /*1010*/  ISETP.GE.U32.AND P0, PT, R4, UR6, PT ;  /* 0x0000000604007c0c */ /* 0x000fe2000bf06070 */
[----:B------:R-:W-:Y:S01]  /*1020*/  VIADD R4, R7, 0x1 ;  /* 0x0000000107047836 */ /* 0x000fe20000000000 */
[----:B------:R-:W-:-:S02]  /*1030*/  ISETP.NE.AND.EX P1, PT, R5, RZ, PT, P1 ;  /* 0x000000ff0500720c */ /* 0x000fc40003f25310 */
[----:B------:R-:W-:Y:S01]  /*1040*/  ISETP.GE.U32.AND.EX P0, PT, R6, R5, PT, P0 ;  /* 0x000000050600720c */ /* 0x000fe20003f06100 */
[----:B------:R-:W-:-:S03]  /*1050*/  IMAD.MOV.U32 R6, RZ, RZ, R0 ;  /* 0x000000ffff067224 */ /* 0x000fc600078e0000 */
[----:B------:R-:W-:Y:S01]  /*1060*/  SEL R4, R4, R7, P0 ;  /* 0x0000000704047207 */ /* 0x000fe20000000000 */
[----:B------:R-:W-:-:S03]  /*1070*/  IMAD.MOV.U32 R7, RZ, RZ, 0x0 ;  /* 0x00000000ff077424 */ /* 0x000fc600078e00ff */
[----:B------:R-:W-:Y:S01]  /*1080*/  SEL R4, R4, 0xffffffff, P1 ;  /* 0xffffffff04047807 */ /* 0x000fe20000800000 */
[----:B------:R-:W-:Y:S06]  /*1090*/  RET.REL.NODEC R6 `(vi_many_series_one_param_f32) ;  /* 0xffffffec06d87950 */ /* 0x000fec0003c3ffff */
        .weak           $__internal_1_$__cuda_sm20_rcp_rn_f32_slowpath
        .type           $__internal_1_$__cuda_sm20_rcp_rn_f32_slowpath,@function
        .size           $__internal_1_$__cuda_sm20_rcp_rn_f32_slowpath,(.L_x_40 - $__internal_1_$__cuda_sm20_rcp_rn_f32_slowpath)
$__internal_1_$__cuda_sm20_rcp_rn_f32_slowpath:
[----:B------:R-:W-:Y:S01]  /*10a0*/  IMAD.SHL.U32 R2, R0, 0x2, RZ ;  /* 0x0000000200027824 */ /* 0x000fe200078e00ff */
[----:B------:R-:W-:Y:S04]  /*10b0*/  BSSY.RECONVERGENT B1, `(.L_x_13) ;  /* 0x0000030000017945 */ /* 0x000fe80003800200 */
[----:B------:R-:W-:-:S04]  /*10c0*/  SHF.R.U32.HI R11, RZ, 0x18, R2 ;  /* 0x00000018ff0b7819 */ /* 0x000fc80000011602 */
[----:B------:R-:W-:-:S13]  /*10d0*/  ISETP.NE.U32.AND P0, PT, R11, RZ, PT ;  /* 0x000000ff0b00720c */ /* 0x000fda0003f05070 */
[----:B------:R-:W-:Y:S05]  /*10e0*/  @P0 BRA `(.L_x_14) ;  /* 0x0000000000280947 */ /* 0x000fea0003800000 */
[----:B------:R-:W-:-:S05]  /*10f0*/  IMAD.SHL.U32 R2, R0, 0x2, RZ ;  /* 0x0000000200027824 */ /* 0x000fca00078e00ff */
[----:B------:R-:W-:-:S13]  /*1100*/  ISETP.NE.AND P0, PT, R2, RZ, PT ;  /* 0x000000ff0200720c */ /* 0x000fda0003f05270 */
[----:B------:R-:W-:Y:S01]  /*1110*/  @P0 FFMA R9, R0, 1.84467440737095516160e+19, RZ ;  /* 0x5f80000000090823 */ /* 0x000fe200000000ff */
[----:B------:R-:W-:Y:S08]  /*1120*/  @!P0 MUFU.RCP R7, R0 ;  /* 0x0000000000078308 */ /* 0x000ff00000001000 */
[----:B------:R-:W0:Y:S02]  /*1130*/  @P0 MUFU.RCP R2, R9 ;  /* 0x0000000900020308 */ /* 0x000e240000001000 */
[----:B0-----:R-:W-:-:S04]  /*1140*/  @P0 FFMA R10, R9, R2, -1 ;  /* 0xbf800000090a0423 */ /* 0x001fc80000000002 */
[----:B------:R-:W-:-:S04]  /*1150*/  @P0 FADD.FTZ R11, -R10, -RZ ;  /* 0x800000ff0a0b0221 */ /* 0x000fc80000010100 */
[----:B------:R-:W-:-:S04]  /*1160*/  @P0 FFMA R2, R2, R11, R2 ;  /* 0x0000000b02020223 */ /* 0x000fc80000000002 */
[----:B------:R-:W-:Y:S01]  /*1170*/  @P0 FFMA R7, R2, 1.84467440737095516160e+19, RZ ;  /* 0x5f80000002070823 */ /* 0x000fe200000000ff */
[----:B------:R-:W-:Y:S06]  /*1180*/  BRA `(.L_x_15) ;  /* 0x0000000000887947 */ /* 0x000fec0003800000 */
.L_x_14:
[----:B------:R-:W-:-:S05]  /*1190*/  VIADD R13, R11, 0xffffff03 ;  /* 0xffffff030b0d7836 */ /* 0x000fca0000000000 */
[----:B------:R-:W-:-:S13]  /*11a0*/  ISETP.GT.U32.AND P0, PT, R13, 0x1, PT ;  /* 0x000000010d00780c */ /* 0x000fda0003f04070 */
[----:B------:R-:W-:Y:S05]  /*11b0*/  @P0 BRA `(.L_x_16) ;  /* 0x0000000000780947 */ /* 0x000fea0003800000 */
[----:B------:R-:W-:Y:S01]  /*11c0*/  LOP3.LUT R2, R0, 0x7fffff, RZ, 0xc0, !PT ;  /* 0x007fffff00027812 */ /* 0x000fe200078ec0ff */
[----:B------:R-:W-:-:S03]  /*11d0*/  IMAD.MOV.U32 R12, RZ, RZ, 0x3 ;  /* 0x00000003ff0c7424 */ /* 0x000fc600078e00ff */
[----:B------:R-:W-:Y:S02]  /*11e0*/  LOP3.LUT R2, R2, 0x3f800000, RZ, 0xfc, !PT ;  /* 0x3f80000002027812 */ /* 0x000fe400078efcff */
[----:B------:R-:W-:Y:S02]  /*11f0*/  SHF.L.U32 R12, R12, R13, RZ ;  /* 0x0000000d0c0c7219 */ /* 0x000fe400000006ff */
[----:B------:R-:W0:Y:S02]  /*1200*/  MUFU.RCP R7, R2 ;  /* 0x0000000200077308 */ /* 0x000e240000001000 */
[----:B0-----:R-:W-:-:S04]  /*1210*/  FFMA R9, R2, R7, -1 ;  /* 0xbf80000002097423 */ /* 0x001fc80000000007 */
[----:B------:R-:W-:-:S04]  /*1220*/  FADD.FTZ R10, -R9, -RZ ;  /* 0x800000ff090a7221 */ /* 0x000fc80000010100 */
[CCC-:B------:R-:W-:Y:S01]  /*1230*/  FFMA.RM R9, R7.reuse, R10.reuse, R7.reuse ;  /* 0x0000000a07097223 */ /* 0x1c0fe20000004007 */
[----:B------:R-:W-:-:S04]  /*1240*/  FFMA.RP R10, R7, R10, R7 ;  /* 0x0000000a070a7223 */ /* 0x000fc80000008007 */
[C---:B------:R-:W-:Y:S02]  /*1250*/  LOP3.LUT R7, R9.reuse, 0x7fffff, RZ, 0xc0, !PT ;  /* 0x007fffff09077812 */ /* 0x040fe400078ec0ff */
[----:B------:R-:W-:Y:S02]  /*1260*/  FSETP.NEU.FTZ.AND P0, PT, R9, R10, PT ;  /* 0x0000000a0900720b */ /* 0x000fe40003f1d000 */
[----:B------:R-:W-:Y:S02]  /*1270*/  LOP3.LUT R7, R7, 0x800000, RZ, 0xfc, !PT ;  /* 0x0080000007077812 */ /* 0x000fe400078efcff */
[----:B------:R-:W-:Y:S02]  /*1280*/  SEL R9, RZ, 0xffffffff, !P0 ;  /* 0xffffffffff097807 */ /* 0x000fe40004000000 */
[----:B------:R-:W-:-:S03]  /*1290*/  LOP3.LUT R12, R12, R7, RZ, 0xc0, !PT ;  /* 0x000000070c0c7212 */ /* 0x000fc600078ec0ff */
[----:B------:R-:W-:Y:S01]  /*12a0*/  IMAD.MOV R2, RZ, RZ, -R9 ;  /* 0x000000ffff027224 */ /* 0x000fe200078e0a09 */
[----:B------:R-:W-:-:S04]  /*12b0*/  SHF.R.U32.HI R12, RZ, R13, R12 ;  /* 0x0000000dff0c7219 */ /* 0x000fc8000001160c */
[----:B------:R-:W-:Y:S02]  /*12c0*/  LOP3.LUT P1, RZ, R2, R13, R7, 0xf8, !PT ;  /* 0x0000000d02ff7212 */ /* 0x000fe4000782f807 */
[C---:B------:R-:W-:Y:S02]  /*12d0*/  LOP3.LUT P0, RZ, R12.reuse, 0x1, RZ, 0xc0, !PT ;  /* 0x000000010cff7812 */ /* 0x040fe4000780c0ff */
[----:B------:R-:W-:-:S04]  /*12e0*/  LOP3.LUT P2, RZ, R12, 0x2, RZ, 0xc0, !PT ;  /* 0x000000020cff7812 */ /* 0x000fc8000784c0ff */
[----:B------:R-:W-:Y:S02]  /*12f0*/  PLOP3.LUT P0, PT, P0, P1, P2, 0xe0, 0x0 ;  /* 0x000000000000781c */ /* 0x000fe40000703c20 */
[----:B------:R-:W-:Y:S02]  /*1300*/  LOP3.LUT P1, RZ, R0, 0x7fffff, RZ, 0xc0, !PT ;  /* 0x007fffff00ff7812 */ /* 0x000fe4000782c0ff */
[----:B------:R-:W-:-:S05]  /*1310*/  SEL R2, RZ, 0x1, !P0 ;  /* 0x00000001ff027807 */ /* 0x000fca0004000000 */
[----:B------:R-:W-:-:S05]  /*1320*/  IMAD.MOV R2, RZ, RZ, -R2 ;  /* 0x000000ffff027224 */ /* 0x000fca00078e0a02 */
[----:B------:R-:W-:Y:S01]  /*1330*/  ISETP.GE.AND P0, PT, R2, RZ, PT ;  /* 0x000000ff0200720c */ /* 0x000fe20003f06270 */
[----:B------:R-:W-:-:S05]  /*1340*/  VIADD R2, R11, 0xffffff04 ;  /* 0xffffff040b027836 */ /* 0x000fca0000000000 */
[----:B------:R-:W-:-:S07]  /*1350*/  SHF.R.U32.HI R7, RZ, R2, R7 ;  /* 0x00000002ff077219 */ /* 0x000fce0000011607 */
[----:B------:R-:W-:-:S04]  /*1360*/  @!P0 VIADD R7, R7, 0x1 ;  /* 0x0000000107078836 */ /* 0x000fc80000000000 */
[----:B------:R-:W-:-:S05]  /*1370*/  @!P1 IMAD.SHL.U32 R7, R7, 0x2, RZ ;  /* 0x0000000207079824 */ /* 0x000fca00078e00ff */
[----:B------:R-:W-:Y:S01]  /*1380*/  LOP3.LUT R7, R7, 0x80000000, R0, 0xf8, !PT ;  /* 0x8000000007077812 */ /* 0x000fe200078ef800 */
[----:B------:R-:W-:Y:S06]  /*1390*/  BRA `(.L_x_15) ;  /* 0x0000000000047947 */ /* 0x000fec0003800000 */
.L_x_16:
[----:B------:R0:W1:Y:S02]  /*13a0*/  MUFU.RCP R7, R0 ;  /* 0x0000000000077308 */ /* 0x0000640000001000 */
.L_x_15:
[----:B------:R-:W-:Y:S05]  /*13b0*/  BSYNC.RECONVERGENT B1 ;  /* 0x0000000000017941 */ /* 0x000fea0003800200 */
.L_x_13:
[----:B------:R-:W-:Y:S02]  /*13c0*/  IMAD.MOV.U32 R9, RZ, RZ, 0x0 ;  /* 0x00000000ff097424 */ /* 0x000fe400078e00ff */
[----:B01----:R-:W-:Y:S02]  /*13d0*/  IMAD.MOV.U32 R0, RZ, RZ, R7 ;  /* 0x000000ffff007224 */ /* 0x003fe400078e0007 */
[----:B------:R-:W-:Y:S05]  /*13e0*/  RET.REL.NODEC R8 `(vi_many_series_one_param_f32) ;  /* 0xffffffec08047950 */ /* 0x000fea0003c3ffff */
.L_x_17:
[----:B------:R-:W-:-:S00]  /*13f0*/  BRA `(.L_x_17) ;  /* 0xfffffffc00fc7947 */ /* 0x000fc0000383ffff */
[----:B------:R-:W-:-:S00]  /*1400*/  NOP ;  /* 0x0000000000007918 */ /* 0x000fc00000000000 */
[----:B------:R-:W-:-:S00]  /*1410*/  NOP ;  /* 0x0000000000007918 */ /* 0x000fc00000000000 */
[----:B------:R-:W-:-:S00]  /*1420*/  NOP ;  /* 0x0000000000007918 */ /* 0x000fc00000000000 */
[----:B------:R-:W-:-:S00]  /*1430*/  NOP ;  /* 0x0000000000007918 */ /* 0x000fc00000000000 */
[----:B------:R-:W-:-:S00]  /*1440*/  NOP ;  /* 0x0000000000007918 */ /* 0x000fc00000000000 */
[----:B------:R-:W-:-:S00]  /*1450*/  NOP ;  /* 0x0000000000007918 */ /* 0x000fc00000000000 */
[----:B------:R-:W-:-:S00]  /*1460*/  NOP ;  /* 0x0000000000007918 */ /* 0x000fc00000000000 */
[----:B------:R-:W-:-:S00]  /*1470*/  NOP ;  /* 0x0000000000007918 */ /* 0x000fc00000000000 */
.L_x_40:


//--------------------- .text.vi_batch_f32        --------------------------
	.section	.text.vi_batch_f32,"ax",@progbits
	.align	128
        .global         vi_batch_f32
        .type           vi_batch_f32,@function
        .size           vi_batch_f32,(.L_x_42 - vi_batch_f32)
        .other          vi_batch_f32,@"STO_CUDA_ENTRY STV_DEFAULT"
vi_batch_f32:
.text.vi_batch_f32:
[----:B------:R-:W-:Y:S01]  /*0000*/  LDC R1, c[0x0][0x37c] ;  /* 0x0000df00ff017b82 */ /* 0x000fe20000000800 */
[----:B------:R-:W0:Y:S01]  /*0010*/  LDCU UR4, c[0x0][0x374] ;  /* 0x00006e80ff0477ac */ /* 0x000e220008000800 */
[----:B------:R-:W1:Y:S01]  /*0020*/  LDCU.64 UR6, c[0x0][0x358] ;  /* 0x00006b00ff0677ac */ /* 0x000e620008000a00 */
[----:B0-----:R-:W-:-:S09]  /*0030*/  UISETP.GE.U32.AND UP0, UPT, UR4, 0x2, UPT ;  /* 0x000000020400788c */ /* 0x001fd2000bf06070 */
[----:B-1----:R-:W-:Y:S05]  /*0040*/  BRA.U !UP0, `(.L_x_18) ;  /* 0x0000000508c47547 */ /* 0x002fea000b800000 */
[----:B------:R-:W0:Y:S01]  /*0050*/  S2R R5, SR_TID.X ;  /* 0x0000000000057919 */ /* 0x000e220000002100 */
[----:B------:R-:W0:Y:S01]  /*0060*/  S2UR UR4, SR_CTAID.X ;  /* 0x00000000000479c3 */ /* 0x000e220000002500 */
[----:B------:R-:W1:Y:S01]  /*0070*/  LDCU.64 UR8, c[0x0][0x3a0] ;  /* 0x00007400ff0877ac */ /* 0x000e620008000a00 */
[----:B------:R-:W1:Y:S06]  /*0080*/  S2R R3, SR_CTAID.Y ;  /* 0x0000000000037919 */ /* 0x000e6c0000002600 */
[----:B------:R-:W0:Y:S02]  /*0090*/  LDC R4, c[0x0][0x360] ;  /* 0x0000d800ff047b82 */ /* 0x000e240000000800 */
[----:B0-----:R-:W-:Y:S01]  /*00a0*/  IMAD R4, R4, UR4, R5 ;  /* 0x0000000404047c24 */ /* 0x001fe2000f8e0205 */
[----:B-1----:R-:W-:-:S04]  /*00b0*/  ISETP.GE.AND P0, PT, R3, UR9, PT ;  /* 0x0000000903007c0c */ /* 0x002fc8000bf06270 */
[----:B------:R-:W-:-:S13]  /*00c0*/  ISETP.GE.OR P0, PT, R4, UR8, P0 ;  /* 0x0000000804007c0c */ /* 0x000fda0008706670 */
[----:B------:R-:W-:Y:S05]  /*00d0*/  @P0 EXIT ;  /* 0x000000000000094d */ /* 0x000fea0003800000 */
[----:B------:R-:W0:Y:S08]  /*00e0*/  LDC.64 R8, c[0x0][0x398] ;  /* 0x0000e600ff087b82 */ /* 0x000e300000000a00 */
[----:B------:R-:W1:Y:S01]  /*00f0*/  LDC R2, c[0x0][0x3a8] ;  /* 0x0000ea00ff027b82 */ /* 0x000e620000000800 */
[----:B0-----:R-:W-:-:S06]  /*0100*/  IMAD.WIDE.U32 R8, R3, 0x4, R8 ;  /* 0x0000000403087825 */ /* 0x001fcc00078e0008 */
[----:B------:R-:W2:Y:S01]  /*0110*/  LDG.E.CONSTANT R9, desc[UR6][R8.64] ;  /* 0x0000000608097981 */ /* 0x000ea2000c1e9900 */
[--C-:B------:R-:W-:Y:S01]  /*0120*/  SHF.R.S32.HI R5, RZ, 0x1f, R4.reuse ;  /* 0x0000001fff057819 */ /* 0x100fe20000011404 */
[----:B------:R-:W-:Y:S01]  /*0130*/  USHF.R.S32.HI UR4, URZ, 0x1f, UR8 ;  /* 0x0000001fff047899 */ /* 0x000fe20008011408 */
[C---:B-1----:R-:W-:Y:S02]  /*0140*/  ISETP.GT.AND P0, PT, R2.reuse, -0x1, PT ;  /* 0xffffffff0200780c */ /* 0x042fe40003f04270 */
[----:B------:R-:W-:Y:S01]  /*0150*/  ISETP.LT.AND P1, PT, R2, UR8, PT ;  /* 0x0000000802007c0c */ /* 0x000fe2000bf21270 */
[----:B------:R-:W-:-:S04]  /*0160*/  IMAD.WIDE.U32 R6, R3, UR8, R4 ;  /* 0x0000000803067c25 */ /* 0x000fc8000f8e0004 */
[----:B------:R-:W-:-:S04]  /*0170*/  IMAD R3, R3, UR4, RZ ;  /* 0x0000000403037c24 */ /* 0x000fc8000f8e02ff */
[----:B------:R-:W-:Y:S01]  /*0180*/  IMAD.IADD R3, R7, 0x1, R3 ;  /* 0x0000000107037824 */ /* 0x000fe200078e0203 */
[----:B--2---:R-:W-:-:S04]  /*0190*/  ISETP.GT.AND P0, PT, R9, RZ, P0 ;  /* 0x000000ff0900720c */ /* 0x004fc80000704270 */
[----:B------:R-:W-:-:S13]  /*01a0*/  ISETP.LE.AND P0, PT, R9, UR8, P0 ;  /* 0x0000000809007c0c */ /* 0x000fda0008703270 */
[----:B------:R-:W-:Y:S05]  /*01b0*/  @P0 BRA P1, `(.L_x_19) ;  /* 0x00000000002c0947 */ /* 0x000fea0000800000 */
        /* <DEDUP_REMOVED lines=11> */
.L_x_19:
[----:B------:R-:W-:-:S04]  /*0270*/  IADD3 R0, PT, PT, -R2, UR8, RZ ;  /* 0x0000000802007c10 */ /* 0x000fc8000fffe1ff */
        /* <DEDUP_REMOVED lines=13> */
.L_x_20:
[----:B------:R-:W-:-:S04]  /*0350*/  IADD3 R11, PT, PT, R9, -0x1, R2 ;  /* 0xffffffff090b7810 */ /* 0x000fc80007ffe002 */
        /* <DEDUP_REMOVED lines=13> */
.L_x_21:
[----:B------:R-:W0:Y:S01]  /*0430*/  LDC.64 R16, c[0x0][0x380] ;  /* 0x0000e000ff107b82 */ /* 0x000e220000000a00 */
[----:B------:R-:W-:Y:S02]  /*0440*/  IMAD.IADD R9, R4, 0x1, -R9 ;  /* 0x0000000104097824 */ /* 0x000fe400078e0a09 */
[----:B------:R-:W-:-:S03]  /*0450*/  IMAD.MOV.U32 R0, RZ, RZ, RZ ;  /* 0x000000ffff007224 */ /* 0x000fc600078e00ff */
[----:B------:R-:W-:Y:S02]  /*0460*/  ISETP.GE.AND P0, PT, R9, RZ, PT ;  /* 0x000000ff0900720c */ /* 0x000fe40003f06270 */
[----:B------:R-:W1:Y:S08]  /*0470*/  LDC.64 R10, c[0x0][0x380] ;  /* 0x0000e000ff0a7b82 */ /* 0x000e700000000a00 */
[----:B------:R-:W2:Y:S01]  /*0480*/  LDC.64 R12, c[0x0][0x388] ;  /* 0x0000e200ff0c7b82 */ /* 0x000ea20000000a00 */
[----:B0-----:R-:W-:-:S07]  /*0490*/  IMAD.WIDE.U32 R16, R4, 0x4, R16 ;  /* 0x0000000404107825 */ /* 0x001fce00078e0010 */
[----:B------:R-:W0:Y:S01]  /*04a0*/  @P0 LDC.64 R14, c[0x0][0x390] ;  /* 0x0000e400ff0e0b82 */ /* 0x000e220000000a00 */
[----:B------:R-:W3:Y:S01]  /*04b0*/  LDG.E.CONSTANT R17, desc[UR6][R16.64] ;  /* 0x0000000610117981 */ /* 0x000ee2000c1e9900 */
[----:B-1----:R-:W-:-:S05]  /*04c0*/  @P0 IMAD.WIDE.U32 R10, R9, 0x4, R10 ;  /* 0x00000004090a0825 */ /* 0x002fca00078e000a */
[----:B------:R-:W3:Y:S01]  /*04d0*/  @P0 LDG.E.CONSTANT R0, desc[UR6][R10.64] ;  /* 0x000000060a000981 */ /* 0x000ee2000c1e9900 */
[----:B--2---:R-:W-:-:S04]  /*04e0*/  @P0 IMAD.WIDE.U32 R12, R9, 0x4, R12 ;  /* 0x00000004090c0825 */ /* 0x004fc800078e000c */
[----:B0-----:R-:W-:Y:S01]  /*04f0*/  @P0 IMAD.WIDE.U32 R14, R9, 0x4, R14 ;  /* 0x00000004090e0825 */ /* 0x001fe200078e000e */
[----:B------:R-:W-:-:S06]  /*0500*/  CS2R R8, SRZ ;  /* 0x0000000000087805 */ /* 0x000fcc000001ff00 */
[----:B------:R0:W5:Y:S04]  /*0510*/  @P0 LDG.E.CONSTANT R8, desc[UR6][R12.64] ;  /* 0x000000060c080981 */ /* 0x000168000c1e9900 */
[----:B------:R0:W5:Y:S01]  /*0520*/  @P0 LDG.E.CONSTANT R9, desc[UR6][R14.64] ;  /* 0x000000060e090981 */ /* 0x000162000c1e9900 */
[----:B------:R-:W-:Y:S01]  /*0530*/  BSSY.RECONVERGENT B0, `(.L_x_22) ;  /* 0x000000e000007945 */ /* 0x000fe20003800200 */
[----:B---3--:R-:W-:-:S04]  /*0540*/  FADD R19, R17, -R0 ;  /* 0x8000000011137221 */ /* 0x008fc80000000000 */
[----:B------:R-:W-:-:S05]  /*0550*/  VIADD R0, R19, 0x1800000 ;  /* 0x0180000013007836 */ /* 0x000fca0000000000 */
[----:B------:R-:W-:-:S04]  /*0560*/  LOP3.LUT R0, R0, 0x7f800000, RZ, 0xc0, !PT ;  /* 0x7f80000000007812 */ /* 0x000fc800078ec0ff */
[----:B------:R-:W-:-:S13]  /*0570*/  ISETP.GT.U32.AND P0, PT, R0, 0x1ffffff, PT ;  /* 0x01ffffff0000780c */ /* 0x000fda0003f04070 */
[----:B0-----:R-:W-:Y:S05]  /*0580*/  @P0 BRA `(.L_x_23) ;  /* 0x0000000000100947 */ /* 0x001fea0003800000 */
[----:B------:R-:W-:Y:S01]  /*0590*/  IMAD.MOV.U32 R0, RZ, RZ, R19 ;  /* 0x000000ffff007224 */ /* 0x000fe200078e0013 */
[----:B------:R-:W-:-:S07]  /*05a0*/  MOV R10, 0x5c0 ;  /* 0x000005c0000a7802 */ /* 0x000fce0000000f00 */
[----:B-----5:R-:W-:Y:S05]  /*05b0*/  CALL.REL.NOINC `($__internal_3_$__cuda_sm20_rcp_rn_f32_slowpath) ;  /* 0x0000000c00bc7944 */ /* 0x020fea0003c00000 */
[----:B------:R-:W-:Y:S05]  /*05c0*/  BRA `(.L_x_24) ;  /* 0x0000000000107947 */ /* 0x000fea0003800000 */
.L_x_23:
[----:B------:R-:W0:Y:S02]  /*05d0*/  MUFU.RCP R0, R19 ;  /* 0x0000001300007308 */ /* 0x000e240000001000 */
[----:B0-----:R-:W-:-:S04]  /*05e0*/  FFMA R2, R19, R0, -1 ;  /* 0xbf80000013027423 */ /* 0x001fc80000000000 */
[----:B------:R-:W-:-:S04]  /*05f0*/  FADD.FTZ R11, -R2, -RZ ;  /* 0x800000ff020b7221 */ /* 0x000fc80000010100 */
[----:B------:R-:W-:-:S07]  /*0600*/  FFMA R0, R0, R11, R0 ;  /* 0x0000000b00007223 */ /* 0x000fce0000000000 */
.L_x_24:
[----:B------:R-:W-:Y:S05]  /*0610*/  BSYNC.RECONVERGENT B0 ;  /* 0x0000000000007941 */ /* 0x000fea0003800200 */
.L_x_22:
[----:B------:R-:W0:Y:S01]  /*0620*/  LDC.64 R10, c[0x0][0x388] ;  /* 0x0000e200ff0a7b82 */ /* 0x000e220000000a00 */
[----:B------:R-:W1:Y:S07]  /*0630*/  LDCU.128 UR8, c[0x0][0x3b0] ;  /* 0x00007600ff0877ac */ /* 0x000e6e0008000c00 */
[----:B------:R-:W2:Y:S01]  /*0640*/  LDC.64 R12, c[0x0][0x390] ;  /* 0x0000e400ff0c7b82 */ /* 0x000ea20000000a00 */
[----:B0-----:R-:W-:-:S06]  /*0650*/  IMAD.WIDE.U32 R10, R4, 0x4, R10 ;  /* 0x00000004040a7825 */ /* 0x001fcc00078e000a */
[----:B------:R-:W3:Y:S01]  /*0660*/  LDG.E.CONSTANT R11, desc[UR6][R10.64] ;  /* 0x000000060a0b7981 */ /* 0x000ee2000c1e9900 */
[----:B--2---:R-:W-:-:S06]  /*0670*/  IMAD.WIDE.U32 R4, R4, 0x4, R12 ;  /* 0x0000000404047825 */ /* 0x004fcc00078e000c */
[----:B------:R-:W2:Y:S01]  /*0680*/  LDG.E.CONSTANT R4, desc[UR6][R4.64] ;  /* 0x0000000604047981 */ /* 0x000ea2000c1e9900 */
[C---:B------:R-:W-:Y:S01]  /*0690*/  IMAD.SHL.U32 R12, R6.reuse, 0x4, RZ ;  /* 0x00000004060c7824 */ /* 0x040fe200078e00ff */
[----:B------:R-:W-:-:S04]  /*06a0*/  SHF.L.U64.HI R7, R6, 0x2, R3 ;  /* 0x0000000206077819 */ /* 0x000fc80000010203 */
[C---:B-1----:R-:W-:Y:S02]  /*06b0*/  IADD3 R2, P0, PT, R12.reuse, UR8, RZ ;  /* 0x000000080c027c10 */ /* 0x042fe4000ff1e0ff */
[----:B------:R-:W-:Y:S02]  /*06c0*/  IADD3 R6, P1, PT, R12, UR10, RZ ;  /* 0x0000000a0c067c10 */ /* 0x000fe4000ff3e0ff */
[C---:B------:R-:W-:Y:S02]  /*06d0*/  IADD3.X R3, PT, PT, R7.reuse, UR9, RZ, P0, !PT ;  /* 0x0000000907037c10 */ /* 0x040fe400087fe4ff */
[----:B------:R-:W-:Y:S01]  /*06e0*/  IADD3.X R7, PT, PT, R7, UR11, RZ, P1, !PT ;  /* 0x0000000b07077c10 */ /* 0x000fe20008ffe4ff */
[----:B---3-5:R-:W-:-:S04]  /*06f0*/  FADD R13, R11, -R8 ;  /* 0x800000080b0d7221 */ /* 0x028fc80000000000 */
[----:B------:R-:W-:Y:S01]  /*0700*/  FMUL R13, R13, R0 ;  /* 0x000000000d0d7220 */ /* 0x000fe20000400000 */
[----:B--2---:R-:W-:-:S04]  /*0710*/  FADD R9, R4, -R9 ;  /* 0x8000000904097221 */ /* 0x004fc80000000000 */
[----:B------:R-:W-:Y:S01]  /*0720*/  FMUL R9, R9, R0 ;  /* 0x0000000009097220 */ /* 0x000fe20000400000 */
[----:B------:R-:W-:Y:S04]  /*0730*/  STG.E desc[UR6][R2.64], R13 ;  /* 0x0000000d02007986 */ /* 0x000fe8000c101906 */
[----:B------:R-:W-:Y:S01]  /*0740*/  STG.E desc[UR6][R6.64], R9 ;  /* 0x0000000906007986 */ /* 0x000fe2000c101906 */
[----:B------:R-:W-:Y:S05]  /*0750*/  EXIT ;  /* 0x000000000000794d */ /* 0x000fea0003800000 */
.L_x_18:
[----:B------:R-:W0:Y:S01]  /*0760*/  S2R R4, SR_TID.X ;  /* 0x0000000000047919 */ /* 0x000e220000002100 */
[----:B------:R-:W0:Y:S01]  /*0770*/  S2UR UR8, SR_CTAID.X ;  /* 0x00000000000879c3 */ /* 0x000e220000002500 */
[----:B------:R-:W1:Y:S01]  /*0780*/  LDCU.64 UR10, c[0x0][0x3a0] ;  /* 0x00007400ff0a77ac */ /* 0x000e620008000a00 */
[----:B------:R-:W-:-:S06]  /*0790*/  IMAD.MOV.U32 R5, RZ, RZ, RZ ;  /* 0x000000ffff057224 */ /* 0x000fcc00078e00ff */
[----:B------:R-:W0:Y:S01]  /*07a0*/  LDC R3, c[0x0][0x360] ;  /* 0x0000d800ff037b82 */ /* 0x000e220000000800 */
[----:B-1----:R-:W-:Y:S01]  /*07b0*/  UIMAD.WIDE UR4, UR11, UR10, URZ ;  /* 0x0000000a0b0472a5 */ /* 0x002fe2000f8e02ff */
[----:B0-----:R-:W-:-:S05]  /*07c0*/  IMAD.WIDE.U32 R4, R3, UR8, R4 ;  /* 0x0000000803047c25 */ /* 0x001fca000f8e0004 */
[----:B------:R-:W-:-:S04]  /*07d0*/  ISETP.GE.U32.AND P0, PT, R4, UR4, PT ;  /* 0x0000000404007c0c */ /* 0x000fc8000bf06070 */
[----:B------:R-:W-:-:S13]  /*07e0*/  ISETP.GE.U32.AND.EX P0, PT, R5, UR5, PT, P0 ;  /* 0x0000000505007c0c */ /* 0x000fda000bf06100 */
[----:B------:R-:W-:Y:S05]  /*07f0*/  @P0 EXIT ;  /* 0x000000000000094d */ /* 0x000fea0003800000 */
[----:B------:R-:W-:Y:S01]  /*0800*/  USHF.R.S32.HI UR5, URZ, 0x1f, UR10 ;  /* 0x0000001fff057899 */ /* 0x000fe2000801140a */
[----:B------:R-:W-:Y:S05]  /*0810*/  BSSY.RECONVERGENT B0, `(.L_x_25) ;  /* 0x000001b000007945 */ /* 0x000fea0003800200 */
[----:B------:R-:W-:-:S04]  /*0820*/  LOP3.LUT R0, R5, UR5, RZ, 0xfc, !PT ;  /* 0x0000000505007c12 */ /* 0x000fc8000f8efcff */
[----:B------:R-:W-:-:S13]  /*0830*/  ISETP.NE.U32.AND P0, PT, R0, RZ, PT ;  /* 0x000000ff0000720c */ /* 0x000fda0003f05070 */
[----:B------:R-:W-:Y:S05]  /*0840*/  @P0 BRA `(.L_x_26) ;  /* 0x0000000000500947 */ /* 0x000fea0003800000 */
[----:B------:R-:W0:Y:S01]  /*0850*/  I2F.U32.RP R0, UR10 ;  /* 0x0000000a00007d06 */ /* 0x000e220008209000 */
[----:B------:R-:W-:-:S07]  /*0860*/  ISETP.NE.U32.AND P2, PT, RZ, UR10, PT ;  /* 0x0000000aff007c0c */ /* 0x000fce000bf45070 */
[----:B0-----:R-:W0:Y:S02]  /*0870*/  MUFU.RCP R0, R0 ;  /* 0x0000000000007308 */ /* 0x001e240000001000 */
[----:B0-----:R-:W-:-:S06]  /*0880*/  VIADD R2, R0, 0xffffffe ;  /* 0x0ffffffe00027836 */ /* 0x001fcc0000000000 */
[----:B------:R0:W1:Y:S02]  /*0890*/  F2I.FTZ.U32.TRUNC.NTZ R3, R2 ;  /* 0x0000000200037305 */ /* 0x000064000021f000 */
[----:B0-----:R-:W-:Y:S02]  /*08a0*/  IMAD.MOV.U32 R2, RZ, RZ, RZ ;  /* 0x000000ffff027224 */ /* 0x001fe400078e00ff */
[----:B-1----:R-:W-:-:S04]  /*08b0*/  IMAD.MOV R7, RZ, RZ, -R3 ;  /* 0x000000ffff077224 */ /* 0x002fc800078e0a03 */
[----:B------:R-:W-:-:S04]  /*08c0*/  IMAD R7, R7, UR10, RZ ;  /* 0x0000000a07077c24 */ /* 0x000fc8000f8e02ff */
[----:B------:R-:W-:-:S06]  /*08d0*/  IMAD.HI.U32 R3, R3, R7, R2 ;  /* 0x0000000703037227 */ /* 0x000fcc00078e0002 */
[----:B------:R-:W-:-:S04]  /*08e0*/  IMAD.HI.U32 R3, R3, R4, RZ ;  /* 0x0000000403037227 */ /* 0x000fc800078e00ff */
[----:B------:R-:W-:-:S04]  /*08f0*/  IMAD.MOV R7, RZ, RZ, -R3 ;  /* 0x000000ffff077224 */ /* 0x000fc800078e0a03 */
[----:B------:R-:W-:-:S05]  /*0900*/  IMAD R6, R7, UR10, R4 ;  /* 0x0000000a07067c24 */ /* 0x000fca000f8e0204 */
[----:B------:R-:W-:-:S13]  /*0910*/  ISETP.GE.U32.AND P0, PT, R6, UR10, PT ;  /* 0x0000000a06007c0c */ /* 0x000fda000bf06070 */
[----:B------:R-:W-:Y:S02]  /*0920*/  @P0 VIADD R6, R6, -UR10 ;  /* 0x8000000a06060c36 */ /* 0x000fe40008000000 */
[----:B------:R-:W-:-:S03]  /*0930*/  @P0 VIADD R3, R3, 0x1 ;  /* 0x0000000103030836 */ /* 0x000fc60000000000 */
[----:B------:R-:W-:-:S13]  /*0940*/  ISETP.GE.U32.AND P1, PT, R6, UR10, PT ;  /* 0x0000000a06007c0c */ /* 0x000fda000bf26070 */
[----:B------:R-:W-:Y:S01]  /*0950*/  @P1 VIADD R3, R3, 0x1 ;  /* 0x0000000103031836 */ /* 0x000fe20000000000 */
[----:B------:R-:W-:-:S05]  /*0960*/  @!P2 LOP3.LUT R3, RZ, UR10, RZ, 0x33, !PT ;  /* 0x0000000aff03ac12 */ /* 0x000fca000f8e33ff */
[----:B------:R-:W-:Y:S01]  /*0970*/  IMAD.MOV.U32 R0, RZ, RZ, R3 ;  /* 0x000000ffff007224 */ /* 0x000fe200078e0003 */
[----:B------:R-:W-:Y:S06]  /*0980*/  BRA `(.L_x_27) ;  /* 0x00000000000c7947 */ /* 0x000fec0003800000 */
.L_x_26:
[----:B------:R-:W-:-:S07]  /*0990*/  MOV R0, 0x9b0 ;  /* 0x000009b000007802 */ /* 0x000fce0000000f00 */
[----:B------:R-:W-:Y:S05]  /*09a0*/  CALL.REL.NOINC `($__internal_2_$__cuda_sm20_div_u64) ;  /* 0x0000000400c07944 */ /* 0x000fea0003c00000 */
[----:B------:R-:W-:-:S07]  /*09b0*/  IMAD.MOV.U32 R0, RZ, RZ, R6 ;  /* 0x000000ffff007224 */ /* 0x000fce00078e0006 */
.L_x_27:
[----:B------:R-:W-:Y:S05]  /*09c0*/  BSYNC.RECONVERGENT B0 ;  /* 0x0000000000007941 */ /* 0x000fea0003800200 */
.L_x_25:
[----:B------:R-:W0:Y:S01]  /*09d0*/  LDCU.64 UR4, c[0x0][0x398] ;  /* 0x00007300ff0477ac */ /* 0x000e220008000a00 */
[----:B------:R-:W-:Y:S01]  /*09e0*/  SHF.R.S64 R2, RZ, 0x1e, R0 ;  /* 0x0000001eff027819 */ /* 0x000fe20000001000 */
[----:B------:R-:W1:Y:S01]  /*09f0*/  LDC R9, c[0x0][0x3a8] ;  /* 0x0000ea00ff097b82 */ /* 0x000e620000000800 */
[----:B------:R-:W2:Y:S02]  /*0a00*/  LDCU UR10, c[0x0][0x3a0] ;  /* 0x00007400ff0a77ac */ /* 0x000ea40008000800 */
[----:B0-----:R-:W-:-:S04]  /*0a10*/  IADD3 R2, P0, PT, R2, UR4, RZ ;  /* 0x0000000402027c10 */ /* 0x001fc8000ff1e0ff */
[----:B------:R-:W-:-:S05]  /*0a20*/  LEA.HI.X.SX32 R3, R0, UR5, 0x2, P0 ;  /* 0x0000000500037c11 */ /* 0x000fca00080f16ff */
[----:B------:R-:W3:Y:S01]  /*0a30*/  LDG.E.CONSTANT R2, desc[UR6][R2.64] ;  /* 0x0000000602027981 */ /* 0x000ee2000c1e9900 */
[C---:B-1----:R-:W-:Y:S01]  /*0a40*/  ISETP.GT.AND P0, PT, R9.reuse, -0x1, PT ;  /* 0xffffffff0900780c */ /* 0x042fe20003f04270 */
[----:B------:R-:W-:Y:S01]  /*0a50*/  IMAD.MOV R7, RZ, RZ, -R0 ;  /* 0x000000ffff077224 */ /* 0x000fe200078e0a00 */
[----:B--2---:R-:W-:-:S03]  /*0a60*/  ISETP.LT.AND P1, PT, R9, UR10, PT ;  /* 0x0000000a09007c0c */ /* 0x004fc6000bf21270 */
[----:B------:R-:W-:Y:S01]  /*0a70*/  IMAD R7, R7, UR10, R4 ;  /* 0x0000000a07077c24 */ /* 0x000fe2000f8e0204 */
[----:B---3--:R-:W-:-:S04]  /*0a80*/  ISETP.GT.AND P0, PT, R2, RZ, P0 ;  /* 0x000000ff0200720c */ /* 0x008fc80000704270 */
        /* <DEDUP_REMOVED lines=13> */
.L_x_28:
        /* <DEDUP_REMOVED lines=14> */
.L_x_29:
        /* <DEDUP_REMOVED lines=14> */
.L_x_30:
[----:B------:R-:W0:Y:S01]  /*0d20*/  LDC.64 R10, c[0x0][0x380] ;  /* 0x0000e000ff0a7b82 */ /* 0x000e220000000a00 */
[----:B------:R-:W1:Y:S01]  /*0d30*/  LDCU.64 UR4, c[0x0][0x380] ;  /* 0x00007000ff0477ac */ /* 0x000e620008000a00 */
[----:B------:R-:W-:Y:S01]  /*0d40*/  IMAD.IADD R9, R7, 0x1, -R2 ;  /* 0x0000000107097824 */ /* 0x000fe200078e0a02 */
[--C-:B------:R-:W-:Y:S01]  /*0d50*/  SHF.R.S64 R6, RZ, 0x1e, R7.reuse ;  /* 0x0000001eff067819 */ /* 0x100fe20000001007 */
[----:B------:R-:W-:Y:S01]  /*0d60*/  IMAD.MOV.U32 R0, RZ, RZ, RZ ;  /* 0x000000ffff007224 */ /* 0x000fe200078e00ff */
[----:B------:R-:W-:Y:S02]  /*0d70*/  SHF.R.S32.HI R3, RZ, 0x1e, R7 ;  /* 0x0000001eff037819 */ /* 0x000fe40000011407 */
[----:B------:R-:W-:Y:S01]  /*0d80*/  ISETP.GE.AND P0, PT, R9, RZ, PT ;  /* 0x000000ff0900720c */ /* 0x000fe20003f06270 */
[----:B------:R-:W2:Y:S01]  /*0d90*/  LDC.64 R12, c[0x0][0x388] ;  /* 0x0000e200ff0c7b82 */ /* 0x000ea20000000a00 */
[----:B-1----:R-:W-:-:S11]  /*0da0*/  IADD3 R16, P1, PT, R6, UR4, RZ ;  /* 0x0000000406107c10 */ /* 0x002fd6000ff3e0ff */
[----:B------:R-:W1:Y:S01]  /*0db0*/  @P0 LDC.64 R14, c[0x0][0x390] ;  /* 0x0000e400ff0e0b82 */ /* 0x000e620000000a00 */
[----:B------:R-:W-:Y:S01]  /*0dc0*/  IADD3.X R17, PT, PT, R3, UR5, RZ, P1, !PT ;  /* 0x0000000503117c10 */ /* 0x000fe20008ffe4ff */
[----:B0-----:R-:W-:-:S05]  /*0dd0*/  @P0 IMAD.WIDE.U32 R10, R9, 0x4, R10 ;  /* 0x00000004090a0825 */ /* 0x001fca00078e000a */
[----:B------:R-:W3:Y:S04]  /*0de0*/  LDG.E.CONSTANT R17, desc[UR6][R16.64] ;  /* 0x0000000610117981 */ /* 0x000ee8000c1e9900 */
[----:B------:R-:W3:Y:S01]  /*0df0*/  @P0 LDG.E.CONSTANT R0, desc[UR6][R10.64] ;  /* 0x000000060a000981 */ /* 0x000ee2000c1e9900 */
[----:B------:R-:W-:Y:S02]  /*0e00*/  IMAD.MOV.U32 R8, RZ, RZ, RZ ;  /* 0x000000ffff087224 */ /* 0x000fe400078e00ff */
[----:B------:R-:W-:Y:S02]  /*0e10*/  IMAD.MOV.U32 R7, RZ, RZ, RZ ;  /* 0x000000ffff077224 */ /* 0x000fe400078e00ff */
[----:B--2---:R-:W-:-:S05]  /*0e20*/  @P0 IMAD.WIDE.U32 R12, R9, 0x4, R12 ;  /* 0x00000004090c0825 */ /* 0x004fca00078e000c */
[----:B------:R0:W5:Y:S01]  /*0e30*/  @P0 LDG.E.CONSTANT R8, desc[UR6][R12.64] ;  /* 0x000000060c080981 */ /* 0x000162000c1e9900 */
[----:B-1----:R-:W-:-:S05]  /*0e40*/  @P0 IMAD.WIDE.U32 R14, R9, 0x4, R14 ;  /* 0x00000004090e0825 */ /* 0x002fca00078e000e */
        /* <DEDUP_REMOVED lines=11> */
.L_x_32:
[----:B------:R-:W0:Y:S02]  /*0f00*/  MUFU.RCP R0, R19 ;  /* 0x0000001300007308 */ /* 0x000e240000001000 */
[----:B0-----:R-:W-:-:S04]  /*0f10*/  FFMA R2, R19, R0, -1 ;  /* 0xbf80000013027423 */ /* 0x001fc80000000000 */
[----:B------:R-:W-:-:S04]  /*0f20*/  FADD.FTZ R9, -R2, -RZ ;  /* 0x800000ff02097221 */ /* 0x000fc80000010100 */
[----:B------:R-:W-:-:S07]  /*0f30*/  FFMA R0, R0, R9, R0 ;  /* 0x0000000900007223 */ /* 0x000fce0000000000 */
.L_x_33:
[----:B------:R-:W-:Y:S05]  /*0f40*/  BSYNC.RECONVERGENT B0 ;  /* 0x0000000000007941 */ /* 0x000fea0003800200 */
.L_x_31:
[----:B------:R-:W0:Y:S01]  /*0f50*/  LDCU.64 UR4, c[0x0][0x388] ;  /* 0x00007100ff0477ac */ /* 0x000e220008000a00 */
[----:B------:R-:W1:Y:S01]  /*0f60*/  LDCU.64 UR8, c[0x0][0x390] ;  /* 0x00007200ff0877ac */ /* 0x000e620008000a00 */
[----:B------:R-:W2:Y:S01]  /*0f70*/  LDCU.128 UR12, c[0x0][0x3b0] ;  /* 0x00007600ff0c77ac */ /* 0x000ea20008000c00 */
[C---:B0-----:R-:W-:Y:S02]  /*0f80*/  IADD3 R10, P0, PT, R6.reuse, UR4, RZ ;  /* 0x00000004060a7c10 */ /* 0x041fe4000ff1e0ff */
[----:B-1----:R-:W-:Y:S02]  /*0f90*/  IADD3 R2, P1, PT, R6, UR8, RZ ;  /* 0x0000000806027c10 */ /* 0x002fe4000ff3e0ff */
[C---:B------:R-:W-:Y:S02]  /*0fa0*/  IADD3.X R11, PT, PT, R3.reuse, UR5, RZ, P0, !PT ;  /* 0x00000005030b7c10 */ /* 0x040fe400087fe4ff */
[----:B------:R-:W-:-:S04]  /*0fb0*/  IADD3.X R3, PT, PT, R3, UR9, RZ, P1, !PT ;  /* 0x0000000903037c10 */ /* 0x000fc80008ffe4ff */
[----:B------:R-:W3:Y:S04]  /*0fc0*/  LDG.E.CONSTANT R11, desc[UR6][R10.64] ;  /* 0x000000060a0b7981 */ /* 0x000ee8000c1e9900 */
[----:B------:R-:W4:Y:S01]  /*0fd0*/  LDG.E.CONSTANT R2, desc[UR6][R2.64] ;  /* 0x0000000602027981 */ /* 0x000f22000c1e9900 */
[C---:B------:R-:W-:Y:S01]  /*0fe0*/  IMAD.SHL.U32 R6, R4.reuse, 0x4, RZ ;  /* 0x0000000404067824 */ /* 0x040fe200078e00ff */
[----:B------:R-:W-:-:S04]  /*0ff0*/  SHF.L.U64.HI R12, R4, 0x2, R5 ;  /* 0x00000002040c7819 */ /* 0x000fc80000010205 */
[C---:B--2---:R-:W-:Y:S02]  /*1000*/  IADD3 R4, P0, PT, R6.reuse, UR12, RZ ;  /* 0x0000000c06047c10 */ /* 0x044fe4000ff1e0ff */
[----:B------:R-:W-:Y:S02]  /*1010*/  IADD3 R6, P1, PT, R6, UR14, RZ ;  /* 0x0000000e06067c10 */ /* 0x000fe4000ff3e0ff */
[----:B------:R-:W-:Y:S01]  /*1020*/  IADD3.X R5, PT, PT, R12, UR13, RZ, P0, !PT ;  /* 0x0000000d0c057c10 */ /* 0x000fe200087fe4ff */
[----:B---3-5:R-:W-:Y:S01]  /*1030*/  FADD R9, R11, -R8 ;  /* 0x800000080b097221 */ /* 0x028fe20000000000 */
[----:B----4-:R-:W-:-:S03]  /*1040*/  FADD R13, R2, -R7 ;  /* 0x80000007020d7221 */ /* 0x010fc60000000000 */
[-C--:B------:R-:W-:Y:S01]  /*1050*/  FMUL R9, R9, R0.reuse ;  /* 0x0000000009097220 */ /* 0x080fe20000400000 */
[----:B------:R-:W-:Y:S01]  /*1060*/  IADD3.X R7, PT, PT, R12, UR15, RZ, P1, !PT ;  /* 0x0000000f0c077c10 */ /* 0x000fe20008ffe4ff */
[----:B------:R-:W-:-:S03]  /*1070*/  FMUL R13, R13, R0 ;  /* 0x000000000d0d7220 */ /* 0x000fc60000400000 */
[----:B------:R-:W-:Y:S04]  /*1080*/  STG.E desc[UR6][R4.64], R9 ;  /* 0x0000000904007986 */ /* 0x000fe8000c101906 */
[----:B------:R-:W-:Y:S01]  /*1090*/  STG.E desc[UR6][R6.64], R13 ;  /* 0x0000000d06007986 */ /* 0x000fe2000c101906 */
[----:B------:R-:W-:Y:S05]  /*10a0*/  EXIT ;  /* 0x000000000000794d */ /* 0x000fea0003800000 */
        .weak           $__internal_2_$__cuda_sm20_div_u64
        .type           $__internal_2_$__cuda_sm20_div_u64,@function
        .size           $__internal_2_$__cuda_sm20_div_u64,($__internal_3_$__cuda_sm20_rcp_rn_f32_slowpath - $__internal_2_$__cuda_sm20_div_u64)
$__internal_2_$__cuda_sm20_div_u64:
[----:B------:R-:W0:Y:S02]  /*10b0*/  LDCU UR4, c[0x0][0x3a0] ;  /* 0x00007400ff0477ac */ /* 0x000e240008000800 */
[----:B0-----:R-:W0:Y:S08]  /*10c0*/  I2F.U64.RP R8, UR4 ;  /* 0x0000000400087d12 */ /* 0x001e300008309000 */
[----:B0-----:R-:W0:Y:S02]  /*10d0*/  MUFU.RCP R8, R8 ;  /* 0x0000000800087308 */ /* 0x001e240000001000 */
[----:B0-----:R-:W-:-:S06]  /*10e0*/  VIADD R2, R8, 0x1ffffffe ;  /* 0x1ffffffe08027836 */ /* 0x001fcc0000000000 */
[----:B------:R-:W0:Y:S02]  /*10f0*/  F2I.U64.TRUNC R2, R2 ;  /* 0x0000000200027311 */ /* 0x000e24000020d800 */
[----:B0-----:R-:W-:-:S04]  /*1100*/  IMAD.WIDE.U32 R6, R2, UR4, RZ ;  /* 0x0000000402067c25 */ /* 0x001fc8000f8e00ff */
[----:B------:R-:W-:Y:S01]  /*1110*/  IMAD R7, R2, UR5, R7 ;  /* 0x0000000502077c24 */ /* 0x000fe2000f8e0207 */
        /* <DEDUP_REMOVED lines=8> */
[----:B------:R-:W-:-:S05]  /*11a0*/  IMAD.HI.U32 R6, P1, R3, R9, R6 ;  /* 0x0000000903067227 */ /* 0x000fca0007820006 */
[----:B------:R-:W-:Y:S01]  /*11b0*/  IADD3 R7, P2, PT, R13, R6, RZ ;  /* 0x000000060d077210 */ /* 0x000fe20007f5e0ff */
[----:B------:R-:W-:-:S04]  /*11c0*/  IMAD.X R6, R11, 0x1, R3, P0 ;  /* 0x000000010b067824 */ /* 0x000fc800000e0603 */
[----:B------:R-:W-:Y:S01]  /*11d0*/  IMAD.WIDE.U32 R2, R7, UR4, RZ ;  /* 0x0000000407027c25 */ /* 0x000fe2000f8e00ff */
[----:B------:R-:W-:-:S03]  /*11e0*/  IADD3.X R9, PT, PT, RZ, RZ, R6, P2, P1 ;  /* 0x000000ffff097210 */ /* 0x000fc600017e2406 */
[----:B------:R-:W-:Y:S01]  /*11f0*/  IMAD R6, R7, UR5, R3 ;  /* 0x0000000507067c24 */ /* 0x000fe2000f8e0203 */
        /* <DEDUP_REMOVED lines=22> */
[C---:B------:R-:W-:Y:S02]  /*1360*/  IMAD R3, R7.reuse, UR5, R3 ;  /* 0x0000000507037c24 */ /* 0x040fe4000f8e0203 */
[----:B------:R-:W-:Y:S01]  /*1370*/  VIADD R2, R7, 0x1 ;  /* 0x0000000107027836 */ /* 0x000fe20000000000 */
[----:B------:R-:W-:Y:S01]  /*1380*/  ISETP.GE.U32.AND P0, PT, R10, UR4, PT ;  /* 0x000000040a007c0c */ /* 0x000fe2000bf06070 */
[----:B------:R-:W-:-:S04]  /*1390*/  IMAD R3, R6, UR4, R3 ;  /* 0x0000000406037c24 */ /* 0x000fc8000f8e0203 */
[----:B------:R-:W-:Y:S01]  /*13a0*/  IMAD.X R9, R5, 0x1, ~R3, P1 ;  /* 0x0000000105097824 */ /* 0x000fe200008e0e03 */
[----:B------:R-:W-:-:S04]  /*13b0*/  IADD3 R3, P1, PT, R10, -UR4, RZ ;  /* 0x800000040a037c10 */ /* 0x000fc8000ff3e0ff */
[C---:B------:R-:W-:Y:S02]  /*13c0*/  ISETP.GE.U32.AND.EX P0, PT, R9.reuse, UR5, PT, P0 ;  /* 0x0000000509007c0c */ /* 0x040fe4000bf06100 */
[----:B------:R-:W-:Y:S02]  /*13d0*/  IADD3.X R8, PT, PT, R9, ~UR5, RZ, P1, !PT ;  /* 0x8000000509087c10 */ /* 0x000fe40008ffe4ff */
[----:B------:R-:W-:Y:S02]  /*13e0*/  SEL R3, R3, R10, P0 ;  /* 0x0000000a03037207 */ /* 0x000fe40000000000 */
[----:B------:R-:W-:Y:S01]  /*13f0*/  SEL R7, R2, R7, P0 ;  /* 0x0000000702077207 */ /* 0x000fe20000000000 */
[----:B------:R-:W-:Y:S01]  /*1400*/  IMAD.MOV.U32 R2, RZ, RZ, R0 ;  /* 0x000000ffff027224 */ /* 0x000fe200078e0000 */
[----:B------:R-:W-:Y:S02]  /*1410*/  SEL R8, R8, R9, P0 ;  /* 0x0000000908087207 */ /* 0x000fe40000000000 */
[----:B------:R-:W-:Y:S01]  /*1420*/  ISETP.GE.U32.AND P0, PT, R3, UR4, PT ;  /* 0x0000000403007c0c */ /* 0x000fe2000bf06070 */
[----:B------:R-:W-:Y:S01]  /*1430*/  VIADD R6, R7, 0x1 ;  /* 0x0000000107067836 */ /* 0x000fe20000000000 */
[----:B------:R-:W-:Y:S01]  /*1440*/  ISETP.NE.U32.AND P1, PT, RZ, UR4, PT ;  /* 0x00000004ff007c0c */ /* 0x000fe2000bf25070 */
[----:B------:R-:W-:Y:S01]  /*1450*/  IMAD.MOV.U32 R3, RZ, RZ, 0x0 ;  /* 0x00000000ff037424 */ /* 0x000fe200078e00ff */
[----:B------:R-:W-:-:S02]  /*1460*/  ISETP.GE.U32.AND.EX P0, PT, R8, UR5, PT, P0 ;  /* 0x0000000508007c0c */ /* 0x000fc4000bf06100 */
[----:B------:R-:W-:Y:S02]  /*1470*/  ISETP.NE.AND.EX P1, PT, RZ, UR5, PT, P1 ;  /* 0x00000005ff007c0c */ /* 0x000fe4000bf25310 */
[----:B------:R-:W-:-:S04]  /*1480*/  SEL R6, R6, R7, P0 ;  /* 0x0000000706067207 */ /* 0x000fc80000000000 */
[----:B------:R-:W-:Y:S01]  /*1490*/  SEL R6, R6, 0xffffffff, P1 ;  /* 0xffffffff06067807 */ /* 0x000fe20000800000 */
[----:B------:R-:W-:Y:S06]  /*14a0*/  RET.REL.NODEC R2 `(vi_batch_f32) ;  /* 0xffffffe802d47950 */ /* 0x000fec0003c3ffff */
        .weak           $__internal_3_$__cuda_sm20_rcp_rn_f32_slowpath
        .type           $__internal_3_$__cuda_sm20_rcp_rn_f32_slowpath,@function
        .size           $__internal_3_$__cuda_sm20_rcp_rn_f32_slowpath,(.L_x_42 - $__internal_3_$__cuda_sm20_rcp_rn_f32_slowpath)
$__internal_3_$__cuda_sm20_rcp_rn_f32_slowpath:
        /* <DEDUP_REMOVED lines=15> */
.L_x_35:
        /* <DEDUP_REMOVED lines=33> */
.L_x_37:
[----:B------:R0:W1:Y:S02]  /*17b0*/  MUFU.RCP R11, R0 ;  /* 0x00000000000b7308 */ /* 0x0000640000001000 */
.L_x_36:
[----:B------:R-:W-:Y:S05]  /*17c0*/  BSYNC.RECONVERGENT B1 ;  /* 0x0000000000017941 */ /* 0x000fea0003800200 */
.L_x_34:
[----:B01----:R-:W-:Y:S02]  /*17d0*/  IMAD.MOV.U32 R0, RZ, RZ, R11 ;  /* 0x000000ffff007224 */ /* 0x003fe400078e000b */
[----:B------:R-:W-:-:S04]  /*17e0*/  IMAD.MOV.U32 R11, RZ, RZ, 0x0 ;  /* 0x00000000ff0b7424 */ /* 0x000fc800078e00ff */
[----:B------:R-:W-:Y:S05]  /*17f0*/  RET.REL.NODEC R10 `(vi_batch_f32) ;  /* 0xffffffe80a007950 */ /* 0x000fea0003c3ffff */
.L_x_38:
        /* <DEDUP_REMOVED lines=16> */
.L_x_42:


//--------------------- .nv.shared.reserved.0     --------------------------
	.section	.nv.shared.reserved.0,"aw",@nobits
	.weak		__nv_reservedSMEM_offset_0_alias
	.size		__nv_reservedSMEM_offset_0_alias, 0, 64
	.other		__nv_reservedSMEM_offset_0_alias,@"STO_CUDA_RESERVED_SHARED STV_DEFAULT"
__nv_reservedSMEM_offset_0_alias:
	.zero		0
	.zero		64


//--------------------- .nv.constant0.vi_many_series_one_param_f32 --------------------------
	.section	.nv.constant0.vi_many_series_one_param_f32,"a",@progbits
	.sectionflags	@""
	.align	4
.nv.constant0.vi_many_series_one_param_f32:
	.zero		960


//--------------------- .nv.constant0.vi_batch_f32 --------------------------
	.section	.nv.constant0.vi_batch_f32,"a",@progbits
	.sectionflags	@""
	.align	4
.nv.constant0.vi_batch_f32:
	.zero		960


//--------------------- SYMBOLS --------------------------

	.type		.nv.reservedSmem.offset0,@object
	.size		.nv.reservedSmem.offset0,0x4
